//
// Generated by NVIDIA NVVM Compiler
//
// Compiler Build ID: CL-36424714
// Cuda compilation tools, release 13.0, V13.0.88
// Based on NVVM 20.0.0
//

.version 9.0
.target sm_100
.address_size 64

	// .globl	_Z19cuda_svm_level_initPdPiS_S_diii

.visible .entry _Z19cuda_svm_level_initPdPiS_S_diii(
	.param .u64 .ptr .align 1 _Z19cuda_svm_level_initPdPiS_S_diii_param_0,
	.param .u64 .ptr .align 1 _Z19cuda_svm_level_initPdPiS_S_diii_param_1,
	.param .u64 .ptr .align 1 _Z19cuda_svm_level_initPdPiS_S_diii_param_2,
	.param .u64 .ptr .align 1 _Z19cuda_svm_level_initPdPiS_S_diii_param_3,
	.param .f64 _Z19cuda_svm_level_initPdPiS_S_diii_param_4,
	.param .u32 _Z19cuda_svm_level_initPdPiS_S_diii_param_5,
	.param .u32 _Z19cuda_svm_level_initPdPiS_S_diii_param_6,
	.param .u32 _Z19cuda_svm_level_initPdPiS_S_diii_param_7
)
{
	.reg .pred 	%p<79>;
	.reg .b32 	%r<232>;
	.reg .b32 	%f<13>;
	.reg .b64 	%rd<54>;
	.reg .b64 	%fd<300>;

	ld.param.u64 	%rd10, [_Z19cuda_svm_level_initPdPiS_S_diii_param_0];
	ld.param.u64 	%rd11, [_Z19cuda_svm_level_initPdPiS_S_diii_param_1];
	ld.param.u64 	%rd12, [_Z19cuda_svm_level_initPdPiS_S_diii_param_2];
	ld.param.f64 	%fd94, [_Z19cuda_svm_level_initPdPiS_S_diii_param_4];
	ld.param.u32 	%r76, [_Z19cuda_svm_level_initPdPiS_S_diii_param_5];
	ld.param.u32 	%r77, [_Z19cuda_svm_level_initPdPiS_S_diii_param_6];
	ld.param.u32 	%r78, [_Z19cuda_svm_level_initPdPiS_S_diii_param_7];
	cvta.to.global.u64 	%rd1, %rd10;
	cvta.to.global.u64 	%rd2, %rd12;
	cvta.to.global.u64 	%rd3, %rd11;
	mov.u32 	%r79, %ctaid.x;
	mov.u32 	%r80, %ntid.x;
	mov.u32 	%r81, %tid.x;
	mad.lo.s32 	%r1, %r79, %r80, %r81;
	setp.ge.s32 	%p1, %r1, %r76;
	setp.lt.s32 	%p2, %r76, 1;
	or.pred  	%p3, %p1, %p2;
	@%p3 bra 	$L__BB0_84;
	add.s32 	%r2, %r77, 1;
	mad.lo.s32 	%r82, %r1, %r77, %r1;
	setp.lt.s32 	%p4, %r77, 1;
	neg.f64 	%fd1, %fd94;
	mul.lo.s32 	%r3, %r76, %r1;
	mul.wide.s32 	%rd13, %r82, 4;
	add.s64 	%rd4, %rd3, %rd13;
	@%p4 bra 	$L__BB0_58;
	setp.eq.s32 	%p36, %r78, 0;
	@%p36 bra 	$L__BB0_8;
	mov.b32 	%r219, 0;
$L__BB0_4:
	setp.eq.s32 	%p37, %r219, %r1;
	mov.f64 	%fd282, 0d3FF0000000000000;
	@%p37 bra 	$L__BB0_55;
	mul.lo.s32 	%r162, %r219, %r2;
	cvt.u64.u32 	%rd6, %r162;
	mov.f64 	%fd287, 0d0000000000000000;
	mov.b32 	%r43, 1;
	mov.u32 	%r42, %r43;
$L__BB0_6:
	mul.wide.s32 	%rd30, %r42, 4;
	add.s64 	%rd31, %rd4, %rd30;
	ld.global.u32 	%r37, [%rd31];
	cvt.s64.s32 	%rd32, %r43;
	add.s64 	%rd33, %rd32, %rd6;
	shl.b64 	%rd34, %rd33, 2;
	add.s64 	%rd35, %rd3, %rd34;
	ld.global.u32 	%r38, [%rd35];
	setp.lt.s32 	%p38, %r37, %r38;
	@%p38 bra 	$L__BB0_36;
	setp.le.s32 	%p39, %r37, %r38;
	add.f64 	%fd200, %fd287, 0d3FF0000000000000;
	selp.f64 	%fd287, %fd287, %fd200, %p39;
	selp.u32 	%r163, 1, 0, %p39;
	add.s32 	%r42, %r42, %r163;
	add.s32 	%r43, %r43, 1;
	bra.uni 	$L__BB0_37;
$L__BB0_8:
	neg.s32 	%r4, %r77;
	mov.b32 	%r210, 0;
$L__BB0_9:
	setp.eq.s32 	%p58, %r210, %r1;
	mov.f64 	%fd269, 0d3FF0000000000000;
	@%p58 bra 	$L__BB0_33;
	mul.lo.s32 	%r188, %r210, %r2;
	cvt.u64.u32 	%rd5, %r188;
	mov.f64 	%fd266, 0d0000000000000000;
	mov.b32 	%r14, 1;
	mov.u32 	%r13, %r14;
$L__BB0_11:
	mul.wide.s32 	%rd42, %r13, 4;
	add.s64 	%rd43, %rd4, %rd42;
	ld.global.u32 	%r8, [%rd43];
	cvt.s64.s32 	%rd44, %r14;
	add.s64 	%rd45, %rd44, %rd5;
	shl.b64 	%rd46, %rd45, 2;
	add.s64 	%rd47, %rd3, %rd46;
	ld.global.u32 	%r9, [%rd47];
	setp.lt.s32 	%p59, %r8, %r9;
	@%p59 bra 	$L__BB0_13;
	setp.le.s32 	%p60, %r8, %r9;
	add.f64 	%fd234, %fd266, 0d3FF0000000000000;
	selp.f64 	%fd266, %fd266, %fd234, %p60;
	selp.u32 	%r189, 1, 0, %p60;
	add.s32 	%r13, %r13, %r189;
	add.s32 	%r14, %r14, 1;
	bra.uni 	$L__BB0_14;
$L__BB0_13:
	add.f64 	%fd266, %fd266, 0d3FF0000000000000;
	add.s32 	%r13, %r13, 1;
$L__BB0_14:
	max.s32 	%r190, %r13, %r14;
	setp.le.s32 	%p61, %r190, %r77;
	@%p61 bra 	$L__BB0_11;
	setp.lt.s32 	%p62, %r77, %r13;
	@%p62 bra 	$L__BB0_23;
	sub.s32 	%r191, %r2, %r13;
	and.b32  	%r28, %r191, 3;
	setp.eq.s32 	%p63, %r28, 0;
	mov.u32 	%r218, %r13;
	@%p63 bra 	$L__BB0_20;
	add.f64 	%fd266, %fd266, 0d3FF0000000000000;
	add.s32 	%r218, %r13, 1;
	setp.eq.s32 	%p64, %r28, 1;
	@%p64 bra 	$L__BB0_20;
	add.f64 	%fd266, %fd266, 0d3FF0000000000000;
	add.s32 	%r218, %r13, 2;
	setp.eq.s32 	%p65, %r28, 2;
	@%p65 bra 	$L__BB0_20;
	add.f64 	%fd266, %fd266, 0d3FF0000000000000;
	add.s32 	%r218, %r13, 3;
$L__BB0_20:
	sub.s32 	%r192, %r77, %r13;
	setp.lt.u32 	%p66, %r192, 3;
	@%p66 bra 	$L__BB0_23;
	add.s32 	%r215, %r4, %r218;
$L__BB0_22:
	add.f64 	%fd236, %fd266, 0d3FF0000000000000;
	add.f64 	%fd237, %fd236, 0d3FF0000000000000;
	add.f64 	%fd238, %fd237, 0d3FF0000000000000;
	add.f64 	%fd266, %fd238, 0d3FF0000000000000;
	add.s32 	%r215, %r215, 4;
	setp.ne.s32 	%p67, %r215, 1;
	@%p67 bra 	$L__BB0_22;
$L__BB0_23:
	setp.lt.s32 	%p68, %r77, %r14;
	@%p68 bra 	$L__BB0_30;
	sub.s32 	%r193, %r2, %r14;
	and.b32  	%r23, %r193, 3;
	setp.eq.s32 	%p69, %r23, 0;
	mov.u32 	%r217, %r14;
	@%p69 bra 	$L__BB0_28;
	add.f64 	%fd266, %fd266, 0d3FF0000000000000;
	add.s32 	%r217, %r14, 1;
	setp.eq.s32 	%p70, %r23, 1;
	@%p70 bra 	$L__BB0_28;
	add.f64 	%fd266, %fd266, 0d3FF0000000000000;
	add.s32 	%r217, %r14, 2;
	setp.eq.s32 	%p71, %r23, 2;
	@%p71 bra 	$L__BB0_28;
	add.f64 	%fd266, %fd266, 0d3FF0000000000000;
	add.s32 	%r217, %r14, 3;
$L__BB0_28:
	sub.s32 	%r194, %r77, %r14;
	setp.lt.u32 	%p72, %r194, 3;
	@%p72 bra 	$L__BB0_30;
$L__BB0_29:
	add.f64 	%fd240, %fd266, 0d3FF0000000000000;
	add.f64 	%fd241, %fd240, 0d3FF0000000000000;
	add.f64 	%fd242, %fd241, 0d3FF0000000000000;
	add.f64 	%fd266, %fd242, 0d3FF0000000000000;
	add.s32 	%r217, %r217, 4;
	setp.ne.s32 	%p73, %r217, %r2;
	@%p73 bra 	$L__BB0_29;
$L__BB0_30:
	mul.f64 	%fd13, %fd266, %fd1;
	fma.rn.f64 	%fd243, %fd13, 0d3FF71547652B82FE, 0d4338000000000000;
	{
	.reg .b32 %temp; 
	mov.b64 	{%r19, %temp}, %fd243;
	}
	mov.f64 	%fd244, 0dC338000000000000;
	add.rn.f64 	%fd245, %fd243, %fd244;
	fma.rn.f64 	%fd246, %fd245, 0dBFE62E42FEFA39EF, %fd13;
	fma.rn.f64 	%fd247, %fd245, 0dBC7ABC9E3B39803F, %fd246;
	fma.rn.f64 	%fd248, %fd247, 0d3E5ADE1569CE2BDF, 0d3E928AF3FCA213EA;
	fma.rn.f64 	%fd249, %fd248, %fd247, 0d3EC71DEE62401315;
	fma.rn.f64 	%fd250, %fd249, %fd247, 0d3EFA01997C89EB71;
	fma.rn.f64 	%fd251, %fd250, %fd247, 0d3F2A01A014761F65;
	fma.rn.f64 	%fd252, %fd251, %fd247, 0d3F56C16C1852B7AF;
	fma.rn.f64 	%fd253, %fd252, %fd247, 0d3F81111111122322;
	fma.rn.f64 	%fd254, %fd253, %fd247, 0d3FA55555555502A1;
	fma.rn.f64 	%fd255, %fd254, %fd247, 0d3FC5555555555511;
	fma.rn.f64 	%fd256, %fd255, %fd247, 0d3FE000000000000B;
	fma.rn.f64 	%fd257, %fd256, %fd247, 0d3FF0000000000000;
	fma.rn.f64 	%fd258, %fd257, %fd247, 0d3FF0000000000000;
	{
	.reg .b32 %temp; 
	mov.b64 	{%r20, %temp}, %fd258;
	}
	{
	.reg .b32 %temp; 
	mov.b64 	{%temp, %r21}, %fd258;
	}
	shl.b32 	%r195, %r19, 20;
	add.s32 	%r196, %r195, %r21;
	mov.b64 	%fd269, {%r20, %r196};
	{
	.reg .b32 %temp; 
	mov.b64 	{%temp, %r197}, %fd13;
	}
	mov.b32 	%f12, %r197;
	abs.f32 	%f1, %f12;
	setp.lt.f32 	%p74, %f1, 0f4086232B;
	@%p74 bra 	$L__BB0_33;
	setp.lt.f64 	%p75, %fd13, 0d0000000000000000;
	add.f64 	%fd259, %fd13, 0d7FF0000000000000;
	selp.f64 	%fd269, 0d0000000000000000, %fd259, %p75;
	setp.geu.f32 	%p76, %f1, 0f40874800;
	@%p76 bra 	$L__BB0_33;
	shr.u32 	%r198, %r19, 31;
	add.s32 	%r199, %r19, %r198;
	shr.s32 	%r200, %r199, 1;
	shl.b32 	%r201, %r200, 20;
	add.s32 	%r202, %r21, %r201;
	mov.b64 	%fd260, {%r20, %r202};
	sub.s32 	%r203, %r19, %r200;
	shl.b32 	%r204, %r203, 20;
	add.s32 	%r205, %r204, 1072693248;
	mov.b32 	%r206, 0;
	mov.b64 	%fd261, {%r206, %r205};
	mul.f64 	%fd269, %fd261, %fd260;
$L__BB0_33:
	add.s32 	%r207, %r210, %r3;
	mul.wide.s32 	%rd48, %r207, 8;
	add.s64 	%rd49, %rd2, %rd48;
	st.global.f64 	[%rd49], %fd269;
	setp.ne.s32 	%p77, %r210, 0;
	@%p77 bra 	$L__BB0_35;
	ld.global.u32 	%r208, [%rd4];
	neg.s32 	%r209, %r208;
	cvt.rn.f64.s32 	%fd299, %r209;
$L__BB0_35:
	add.s32 	%r210, %r210, 1;
	setp.eq.s32 	%p78, %r210, %r76;
	@%p78 bra 	$L__BB0_84;
	bra.uni 	$L__BB0_9;
$L__BB0_36:
	add.f64 	%fd287, %fd287, 0d3FF0000000000000;
	add.s32 	%r42, %r42, 1;
$L__BB0_37:
	max.s32 	%r164, %r42, %r43;
	setp.le.s32 	%p40, %r164, %r77;
	@%p40 bra 	$L__BB0_6;
	setp.lt.s32 	%p41, %r77, %r42;
	@%p41 bra 	$L__BB0_45;
	sub.s32 	%r165, %r2, %r42;
	and.b32  	%r57, %r165, 3;
	setp.eq.s32 	%p42, %r57, 0;
	mov.u32 	%r227, %r42;
	@%p42 bra 	$L__BB0_43;
	add.f64 	%fd287, %fd287, 0d3FF0000000000000;
	add.s32 	%r227, %r42, 1;
	setp.eq.s32 	%p43, %r57, 1;
	@%p43 bra 	$L__BB0_43;
	add.f64 	%fd287, %fd287, 0d3FF0000000000000;
	add.s32 	%r227, %r42, 2;
	setp.eq.s32 	%p44, %r57, 2;
	@%p44 bra 	$L__BB0_43;
	add.f64 	%fd287, %fd287, 0d3FF0000000000000;
	add.s32 	%r227, %r42, 3;
$L__BB0_43:
	sub.s32 	%r166, %r77, %r42;
	setp.lt.u32 	%p45, %r166, 3;
	@%p45 bra 	$L__BB0_45;
$L__BB0_44:
	add.f64 	%fd202, %fd287, 0d3FF0000000000000;
	add.f64 	%fd203, %fd202, 0d3FF0000000000000;
	add.f64 	%fd204, %fd203, 0d3FF0000000000000;
	add.f64 	%fd287, %fd204, 0d3FF0000000000000;
	add.s32 	%r227, %r227, 4;
	setp.ne.s32 	%p46, %r227, %r2;
	@%p46 bra 	$L__BB0_44;
$L__BB0_45:
	setp.lt.s32 	%p47, %r77, %r43;
	@%p47 bra 	$L__BB0_52;
	sub.s32 	%r167, %r2, %r43;
	and.b32  	%r52, %r167, 3;
	setp.eq.s32 	%p48, %r52, 0;
	mov.u32 	%r226, %r43;
	@%p48 bra 	$L__BB0_50;
	add.f64 	%fd287, %fd287, 0d3FF0000000000000;
	add.s32 	%r226, %r43, 1;
	setp.eq.s32 	%p49, %r52, 1;
	@%p49 bra 	$L__BB0_50;
	add.f64 	%fd287, %fd287, 0d3FF0000000000000;
	add.s32 	%r226, %r43, 2;
	setp.eq.s32 	%p50, %r52, 2;
	@%p50 bra 	$L__BB0_50;
	add.f64 	%fd287, %fd287, 0d3FF0000000000000;
	add.s32 	%r226, %r43, 3;
$L__BB0_50:
	sub.s32 	%r168, %r77, %r43;
	setp.lt.u32 	%p51, %r168, 3;
	@%p51 bra 	$L__BB0_52;
$L__BB0_51:
	add.f64 	%fd206, %fd287, 0d3FF0000000000000;
	add.f64 	%fd207, %fd206, 0d3FF0000000000000;
	add.f64 	%fd208, %fd207, 0d3FF0000000000000;
	add.f64 	%fd287, %fd208, 0d3FF0000000000000;
	add.s32 	%r226, %r226, 4;
	setp.ne.s32 	%p52, %r226, %r2;
	@%p52 bra 	$L__BB0_51;
$L__BB0_52:
	mul.f64 	%fd41, %fd287, %fd1;
	fma.rn.f64 	%fd209, %fd41, 0d3FF71547652B82FE, 0d4338000000000000;
	{
	.reg .b32 %temp; 
	mov.b64 	{%r48, %temp}, %fd209;
	}
	mov.f64 	%fd210, 0dC338000000000000;
	add.rn.f64 	%fd211, %fd209, %fd210;
	fma.rn.f64 	%fd212, %fd211, 0dBFE62E42FEFA39EF, %fd41;
	fma.rn.f64 	%fd213, %fd211, 0dBC7ABC9E3B39803F, %fd212;
	fma.rn.f64 	%fd214, %fd213, 0d3E5ADE1569CE2BDF, 0d3E928AF3FCA213EA;
	fma.rn.f64 	%fd215, %fd214, %fd213, 0d3EC71DEE62401315;
	fma.rn.f64 	%fd216, %fd215, %fd213, 0d3EFA01997C89EB71;
	fma.rn.f64 	%fd217, %fd216, %fd213, 0d3F2A01A014761F65;
	fma.rn.f64 	%fd218, %fd217, %fd213, 0d3F56C16C1852B7AF;
	fma.rn.f64 	%fd219, %fd218, %fd213, 0d3F81111111122322;
	fma.rn.f64 	%fd220, %fd219, %fd213, 0d3FA55555555502A1;
	fma.rn.f64 	%fd221, %fd220, %fd213, 0d3FC5555555555511;
	fma.rn.f64 	%fd222, %fd221, %fd213, 0d3FE000000000000B;
	fma.rn.f64 	%fd223, %fd222, %fd213, 0d3FF0000000000000;
	fma.rn.f64 	%fd224, %fd223, %fd213, 0d3FF0000000000000;
	{
	.reg .b32 %temp; 
	mov.b64 	{%r49, %temp}, %fd224;
	}
	{
	.reg .b32 %temp; 
	mov.b64 	{%temp, %r50}, %fd224;
	}
	shl.b32 	%r169, %r48, 20;
	add.s32 	%r170, %r169, %r50;
	mov.b64 	%fd282, {%r49, %r170};
	{
	.reg .b32 %temp; 
	mov.b64 	{%temp, %r171}, %fd41;
	}
	mov.b32 	%f11, %r171;
	abs.f32 	%f2, %f11;
	setp.lt.f32 	%p53, %f2, 0f4086232B;
	@%p53 bra 	$L__BB0_55;
	setp.lt.f64 	%p54, %fd41, 0d0000000000000000;
	add.f64 	%fd225, %fd41, 0d7FF0000000000000;
	selp.f64 	%fd282, 0d0000000000000000, %fd225, %p54;
	setp.geu.f32 	%p55, %f2, 0f40874800;
	@%p55 bra 	$L__BB0_55;
	shr.u32 	%r172, %r48, 31;
	add.s32 	%r173, %r48, %r172;
	shr.s32 	%r174, %r173, 1;
	shl.b32 	%r175, %r174, 20;
	add.s32 	%r176, %r50, %r175;
	mov.b64 	%fd226, {%r49, %r176};
	sub.s32 	%r177, %r48, %r174;
	shl.b32 	%r178, %r177, 20;
	add.s32 	%r179, %r178, 1072693248;
	mov.b32 	%r180, 0;
	mov.b64 	%fd227, {%r180, %r179};
	mul.f64 	%fd282, %fd227, %fd226;
$L__BB0_55:
	add.s32 	%r181, %r219, %r3;
	mul.wide.s32 	%rd36, %r181, 8;
	add.s64 	%rd37, %rd2, %rd36;
	st.global.f64 	[%rd37], %fd282;
	setp.ne.s32 	%p56, %r219, 0;
	@%p56 bra 	$L__BB0_57;
	ld.global.u32 	%r182, [%rd4];
	neg.s32 	%r183, %r182;
	cvt.rn.f64.s32 	%fd299, %r183;
$L__BB0_57:
	mul.wide.u32 	%rd38, %r219, 8;
	add.s64 	%rd39, %rd1, %rd38;
	ld.global.f64 	%fd228, [%rd39];
	mul.lo.s32 	%r184, %r219, %r2;
	mul.wide.u32 	%rd40, %r184, 4;
	add.s64 	%rd41, %rd3, %rd40;
	ld.global.u32 	%r185, [%rd41];
	cvt.rn.f64.s32 	%fd229, %r185;
	mul.f64 	%fd230, %fd228, %fd229;
	fma.rn.f64 	%fd299, %fd282, %fd230, %fd299;
	add.s32 	%r219, %r219, 1;
	setp.eq.s32 	%p57, %r219, %r76;
	@%p57 bra 	$L__BB0_84;
	bra.uni 	$L__BB0_4;
$L__BB0_58:
	setp.ne.s32 	%p5, %r78, 0;
	@%p5 bra 	$L__BB0_71;
	setp.eq.s32 	%p21, %r76, 1;
	mov.b32 	%r229, 0;
	@%p21 bra 	$L__BB0_64;
	and.b32  	%r229, %r76, 2147483646;
	mul.f64 	%fd154, %fd94, 0d8000000000000000;
	fma.rn.f64 	%fd155, %fd154, 0d3FF71547652B82FE, 0d4338000000000000;
	{
	.reg .b32 %temp; 
	mov.b64 	{%r126, %temp}, %fd155;
	}
	mov.f64 	%fd156, 0dC338000000000000;
	add.rn.f64 	%fd157, %fd155, %fd156;
	fma.rn.f64 	%fd158, %fd157, 0dBFE62E42FEFA39EF, %fd154;
	fma.rn.f64 	%fd159, %fd157, 0dBC7ABC9E3B39803F, %fd158;
	fma.rn.f64 	%fd160, %fd159, 0d3E5ADE1569CE2BDF, 0d3E928AF3FCA213EA;
	fma.rn.f64 	%fd161, %fd160, %fd159, 0d3EC71DEE62401315;
	fma.rn.f64 	%fd162, %fd161, %fd159, 0d3EFA01997C89EB71;
	fma.rn.f64 	%fd163, %fd162, %fd159, 0d3F2A01A014761F65;
	fma.rn.f64 	%fd164, %fd163, %fd159, 0d3F56C16C1852B7AF;
	fma.rn.f64 	%fd165, %fd164, %fd159, 0d3F81111111122322;
	fma.rn.f64 	%fd166, %fd165, %fd159, 0d3FA55555555502A1;
	fma.rn.f64 	%fd167, %fd166, %fd159, 0d3FC5555555555511;
	fma.rn.f64 	%fd168, %fd167, %fd159, 0d3FE000000000000B;
	fma.rn.f64 	%fd169, %fd168, %fd159, 0d3FF0000000000000;
	fma.rn.f64 	%fd170, %fd169, %fd159, 0d3FF0000000000000;
	{
	.reg .b32 %temp; 
	mov.b64 	{%r127, %temp}, %fd170;
	}
	{
	.reg .b32 %temp; 
	mov.b64 	{%temp, %r128}, %fd170;
	}
	shl.b32 	%r129, %r126, 20;
	add.s32 	%r130, %r129, %r128;
	mov.b64 	%fd59, {%r127, %r130};
	{
	.reg .b32 %temp; 
	mov.b64 	{%temp, %r131}, %fd154;
	}
	mov.b32 	%f9, %r131;
	abs.f32 	%f3, %f9;
	setp.lt.f64 	%p22, %fd154, 0d0000000000000000;
	add.f64 	%fd171, %fd154, 0d7FF0000000000000;
	selp.f64 	%fd60, 0d0000000000000000, %fd171, %p22;
	shr.u32 	%r132, %r126, 31;
	add.s32 	%r133, %r126, %r132;
	shr.s32 	%r134, %r133, 1;
	shl.b32 	%r135, %r134, 20;
	add.s32 	%r136, %r128, %r135;
	mov.b64 	%fd172, {%r127, %r136};
	sub.s32 	%r137, %r126, %r134;
	shl.b32 	%r138, %r137, 20;
	add.s32 	%r139, %r138, 1072693248;
	mov.b32 	%r228, 0;
	mov.b64 	%fd173, {%r228, %r139};
	mul.f64 	%fd61, %fd173, %fd172;
$L__BB0_61:
	setp.geu.f32 	%p23, %f3, 0f40874800;
	setp.lt.f32 	%p24, %f3, 0f4086232B;
	setp.eq.s32 	%p25, %r228, %r1;
	selp.f64 	%fd174, %fd60, %fd61, %p23;
	selp.f64 	%fd63, %fd59, %fd174, %p24;
	selp.f64 	%fd175, 0d3FF0000000000000, %fd63, %p25;
	add.s32 	%r140, %r228, %r3;
	mul.wide.s32 	%rd27, %r140, 8;
	add.s64 	%rd7, %rd2, %rd27;
	st.global.f64 	[%rd7], %fd175;
	setp.ne.s32 	%p26, %r228, 0;
	@%p26 bra 	$L__BB0_63;
	ld.global.u32 	%r141, [%rd4];
	neg.s32 	%r142, %r141;
	cvt.rn.f64.s32 	%fd299, %r142;
$L__BB0_63:
	add.s32 	%r143, %r228, 1;
	setp.eq.s32 	%p27, %r143, %r1;
	selp.f64 	%fd176, 0d3FF0000000000000, %fd63, %p27;
	st.global.f64 	[%rd7+8], %fd176;
	add.s32 	%r228, %r228, 2;
	setp.ne.s32 	%p28, %r228, %r229;
	@%p28 bra 	$L__BB0_61;
$L__BB0_64:
	and.b32  	%r144, %r76, 1;
	setp.eq.b32 	%p29, %r144, 1;
	not.pred 	%p30, %p29;
	@%p30 bra 	$L__BB0_84;
	setp.eq.s32 	%p31, %r229, %r1;
	mov.f64 	%fd292, 0d3FF0000000000000;
	@%p31 bra 	$L__BB0_69;
	mul.f64 	%fd68, %fd94, 0d8000000000000000;
	fma.rn.f64 	%fd178, %fd68, 0d3FF71547652B82FE, 0d4338000000000000;
	{
	.reg .b32 %temp; 
	mov.b64 	{%r66, %temp}, %fd178;
	}
	mov.f64 	%fd179, 0dC338000000000000;
	add.rn.f64 	%fd180, %fd178, %fd179;
	fma.rn.f64 	%fd181, %fd180, 0dBFE62E42FEFA39EF, %fd68;
	fma.rn.f64 	%fd182, %fd180, 0dBC7ABC9E3B39803F, %fd181;
	fma.rn.f64 	%fd183, %fd182, 0d3E5ADE1569CE2BDF, 0d3E928AF3FCA213EA;
	fma.rn.f64 	%fd184, %fd183, %fd182, 0d3EC71DEE62401315;
	fma.rn.f64 	%fd185, %fd184, %fd182, 0d3EFA01997C89EB71;
	fma.rn.f64 	%fd186, %fd185, %fd182, 0d3F2A01A014761F65;
	fma.rn.f64 	%fd187, %fd186, %fd182, 0d3F56C16C1852B7AF;
	fma.rn.f64 	%fd188, %fd187, %fd182, 0d3F81111111122322;
	fma.rn.f64 	%fd189, %fd188, %fd182, 0d3FA55555555502A1;
	fma.rn.f64 	%fd190, %fd189, %fd182, 0d3FC5555555555511;
	fma.rn.f64 	%fd191, %fd190, %fd182, 0d3FE000000000000B;
	fma.rn.f64 	%fd192, %fd191, %fd182, 0d3FF0000000000000;
	fma.rn.f64 	%fd193, %fd192, %fd182, 0d3FF0000000000000;
	{
	.reg .b32 %temp; 
	mov.b64 	{%r67, %temp}, %fd193;
	}
	{
	.reg .b32 %temp; 
	mov.b64 	{%temp, %r68}, %fd193;
	}
	shl.b32 	%r145, %r66, 20;
	add.s32 	%r146, %r145, %r68;
	mov.b64 	%fd292, {%r67, %r146};
	{
	.reg .b32 %temp; 
	mov.b64 	{%temp, %r147}, %fd68;
	}
	mov.b32 	%f10, %r147;
	abs.f32 	%f4, %f10;
	setp.lt.f32 	%p32, %f4, 0f4086232B;
	@%p32 bra 	$L__BB0_69;
	setp.lt.f64 	%p33, %fd68, 0d0000000000000000;
	add.f64 	%fd194, %fd68, 0d7FF0000000000000;
	selp.f64 	%fd292, 0d0000000000000000, %fd194, %p33;
	setp.geu.f32 	%p34, %f4, 0f40874800;
	@%p34 bra 	$L__BB0_69;
	shr.u32 	%r148, %r66, 31;
	add.s32 	%r149, %r66, %r148;
	shr.s32 	%r150, %r149, 1;
	shl.b32 	%r151, %r150, 20;
	add.s32 	%r152, %r68, %r151;
	mov.b64 	%fd195, {%r67, %r152};
	sub.s32 	%r153, %r66, %r150;
	shl.b32 	%r154, %r153, 20;
	add.s32 	%r155, %r154, 1072693248;
	mov.b32 	%r156, 0;
	mov.b64 	%fd196, {%r156, %r155};
	mul.f64 	%fd292, %fd196, %fd195;
$L__BB0_69:
	add.s32 	%r157, %r229, %r3;
	mul.wide.s32 	%rd28, %r157, 8;
	add.s64 	%rd29, %rd2, %rd28;
	st.global.f64 	[%rd29], %fd292;
	setp.ne.s32 	%p35, %r229, 0;
	@%p35 bra 	$L__BB0_84;
	ld.global.u32 	%r158, [%rd4];
	neg.s32 	%r159, %r158;
	cvt.rn.f64.s32 	%fd299, %r159;
	bra.uni 	$L__BB0_84;
$L__BB0_71:
	setp.eq.s32 	%p6, %r76, 1;
	mov.b32 	%r231, 0;
	@%p6 bra 	$L__BB0_76;
	mul.f64 	%fd99, %fd94, 0d8000000000000000;
	fma.rn.f64 	%fd100, %fd99, 0d3FF71547652B82FE, 0d4338000000000000;
	{
	.reg .b32 %temp; 
	mov.b64 	{%r85, %temp}, %fd100;
	}
	mov.f64 	%fd101, 0dC338000000000000;
	add.rn.f64 	%fd102, %fd100, %fd101;
	fma.rn.f64 	%fd103, %fd102, 0dBFE62E42FEFA39EF, %fd99;
	fma.rn.f64 	%fd104, %fd102, 0dBC7ABC9E3B39803F, %fd103;
	fma.rn.f64 	%fd105, %fd104, 0d3E5ADE1569CE2BDF, 0d3E928AF3FCA213EA;
	fma.rn.f64 	%fd106, %fd105, %fd104, 0d3EC71DEE62401315;
	fma.rn.f64 	%fd107, %fd106, %fd104, 0d3EFA01997C89EB71;
	fma.rn.f64 	%fd108, %fd107, %fd104, 0d3F2A01A014761F65;
	fma.rn.f64 	%fd109, %fd108, %fd104, 0d3F56C16C1852B7AF;
	fma.rn.f64 	%fd110, %fd109, %fd104, 0d3F81111111122322;
	fma.rn.f64 	%fd111, %fd110, %fd104, 0d3FA55555555502A1;
	fma.rn.f64 	%fd112, %fd111, %fd104, 0d3FC5555555555511;
	fma.rn.f64 	%fd113, %fd112, %fd104, 0d3FE000000000000B;
	fma.rn.f64 	%fd114, %fd113, %fd104, 0d3FF0000000000000;
	fma.rn.f64 	%fd115, %fd114, %fd104, 0d3FF0000000000000;
	{
	.reg .b32 %temp; 
	mov.b64 	{%r86, %temp}, %fd115;
	}
	{
	.reg .b32 %temp; 
	mov.b64 	{%temp, %r87}, %fd115;
	}
	shl.b32 	%r88, %r85, 20;
	add.s32 	%r89, %r88, %r87;
	mov.b64 	%fd74, {%r86, %r89};
	{
	.reg .b32 %temp; 
	mov.b64 	{%temp, %r90}, %fd99;
	}
	mov.b32 	%f7, %r90;
	abs.f32 	%f5, %f7;
	setp.lt.f64 	%p7, %fd99, 0d0000000000000000;
	add.f64 	%fd116, %fd99, 0d7FF0000000000000;
	selp.f64 	%fd75, 0d0000000000000000, %fd116, %p7;
	shr.u32 	%r91, %r85, 31;
	add.s32 	%r92, %r85, %r91;
	shr.s32 	%r93, %r92, 1;
	shl.b32 	%r94, %r93, 20;
	add.s32 	%r95, %r87, %r94;
	mov.b64 	%fd117, {%r86, %r95};
	sub.s32 	%r96, %r85, %r93;
	shl.b32 	%r97, %r96, 20;
	add.s32 	%r98, %r97, 1072693248;
	mov.b32 	%r230, 0;
	mov.b64 	%fd118, {%r230, %r98};
	mul.f64 	%fd76, %fd118, %fd117;
	mul.wide.s32 	%rd19, %r2, 4;
$L__BB0_73:
	setp.geu.f32 	%p8, %f5, 0f40874800;
	setp.lt.f32 	%p9, %f5, 0f4086232B;
	setp.eq.s32 	%p10, %r230, %r1;
	selp.f64 	%fd119, %fd75, %fd76, %p8;
	selp.f64 	%fd78, %fd74, %fd119, %p9;
	selp.f64 	%fd79, 0d3FF0000000000000, %fd78, %p10;
	add.s32 	%r99, %r230, %r3;
	mul.wide.s32 	%rd14, %r99, 8;
	add.s64 	%rd8, %rd2, %rd14;
	st.global.f64 	[%rd8], %fd79;
	setp.ne.s32 	%p11, %r230, 0;
	@%p11 bra 	$L__BB0_75;
	ld.global.u32 	%r100, [%rd4];
	neg.s32 	%r101, %r100;
	cvt.rn.f64.s32 	%fd299, %r101;
$L__BB0_75:
	mul.wide.u32 	%rd15, %r230, 8;
	add.s64 	%rd16, %rd1, %rd15;
	ld.global.f64 	%fd120, [%rd16];
	mul.lo.s32 	%r102, %r230, %r2;
	mul.wide.s32 	%rd17, %r102, 4;
	add.s64 	%rd18, %rd3, %rd17;
	ld.global.u32 	%r103, [%rd18];
	cvt.rn.f64.s32 	%fd121, %r103;
	mul.f64 	%fd122, %fd120, %fd121;
	fma.rn.f64 	%fd123, %fd79, %fd122, %fd299;
	add.s32 	%r104, %r230, 1;
	setp.eq.s32 	%p12, %r104, %r1;
	selp.f64 	%fd124, 0d3FF0000000000000, %fd78, %p12;
	st.global.f64 	[%rd8+8], %fd124;
	ld.global.f64 	%fd125, [%rd16+8];
	add.s64 	%rd20, %rd18, %rd19;
	ld.global.u32 	%r105, [%rd20];
	cvt.rn.f64.s32 	%fd126, %r105;
	mul.f64 	%fd127, %fd125, %fd126;
	fma.rn.f64 	%fd299, %fd124, %fd127, %fd123;
	add.s32 	%r230, %r230, 2;
	and.b32  	%r231, %r76, 2147483646;
	setp.ne.s32 	%p13, %r230, %r231;
	@%p13 bra 	$L__BB0_73;
$L__BB0_76:
	and.b32  	%r106, %r76, 1;
	setp.eq.b32 	%p14, %r106, 1;
	not.pred 	%p15, %p14;
	@%p15 bra 	$L__BB0_84;
	setp.eq.s32 	%p16, %r231, %r1;
	mov.f64 	%fd297, 0d3FF0000000000000;
	@%p16 bra 	$L__BB0_81;
	mul.f64 	%fd85, %fd94, 0d8000000000000000;
	fma.rn.f64 	%fd129, %fd85, 0d3FF71547652B82FE, 0d4338000000000000;
	{
	.reg .b32 %temp; 
	mov.b64 	{%r73, %temp}, %fd129;
	}
	mov.f64 	%fd130, 0dC338000000000000;
	add.rn.f64 	%fd131, %fd129, %fd130;
	fma.rn.f64 	%fd132, %fd131, 0dBFE62E42FEFA39EF, %fd85;
	fma.rn.f64 	%fd133, %fd131, 0dBC7ABC9E3B39803F, %fd132;
	fma.rn.f64 	%fd134, %fd133, 0d3E5ADE1569CE2BDF, 0d3E928AF3FCA213EA;
	fma.rn.f64 	%fd135, %fd134, %fd133, 0d3EC71DEE62401315;
	fma.rn.f64 	%fd136, %fd135, %fd133, 0d3EFA01997C89EB71;
	fma.rn.f64 	%fd137, %fd136, %fd133, 0d3F2A01A014761F65;
	fma.rn.f64 	%fd138, %fd137, %fd133, 0d3F56C16C1852B7AF;
	fma.rn.f64 	%fd139, %fd138, %fd133, 0d3F81111111122322;
	fma.rn.f64 	%fd140, %fd139, %fd133, 0d3FA55555555502A1;
	fma.rn.f64 	%fd141, %fd140, %fd133, 0d3FC5555555555511;
	fma.rn.f64 	%fd142, %fd141, %fd133, 0d3FE000000000000B;
	fma.rn.f64 	%fd143, %fd142, %fd133, 0d3FF0000000000000;
	fma.rn.f64 	%fd144, %fd143, %fd133, 0d3FF0000000000000;
	{
	.reg .b32 %temp; 
	mov.b64 	{%r74, %temp}, %fd144;
	}
	{
	.reg .b32 %temp; 
	mov.b64 	{%temp, %r75}, %fd144;
	}
	shl.b32 	%r107, %r73, 20;
	add.s32 	%r108, %r107, %r75;
	mov.b64 	%fd297, {%r74, %r108};
	{
	.reg .b32 %temp; 
	mov.b64 	{%temp, %r109}, %fd85;
	}
	mov.b32 	%f8, %r109;
	abs.f32 	%f6, %f8;
	setp.lt.f32 	%p17, %f6, 0f4086232B;
	@%p17 bra 	$L__BB0_81;
	setp.lt.f64 	%p18, %fd85, 0d0000000000000000;
	add.f64 	%fd145, %fd85, 0d7FF0000000000000;
	selp.f64 	%fd297, 0d0000000000000000, %fd145, %p18;
	setp.geu.f32 	%p19, %f6, 0f40874800;
	@%p19 bra 	$L__BB0_81;
	shr.u32 	%r110, %r73, 31;
	add.s32 	%r111, %r73, %r110;
	shr.s32 	%r112, %r111, 1;
	shl.b32 	%r113, %r112, 20;
	add.s32 	%r114, %r75, %r113;
	mov.b64 	%fd146, {%r74, %r114};
	sub.s32 	%r115, %r73, %r112;
	shl.b32 	%r116, %r115, 20;
	add.s32 	%r117, %r116, 1072693248;
	mov.b32 	%r118, 0;
	mov.b64 	%fd147, {%r118, %r117};
	mul.f64 	%fd297, %fd147, %fd146;
$L__BB0_81:
	add.s32 	%r119, %r231, %r3;
	mul.wide.s32 	%rd21, %r119, 8;
	add.s64 	%rd22, %rd2, %rd21;
	st.global.f64 	[%rd22], %fd297;
	setp.ne.s32 	%p20, %r231, 0;
	@%p20 bra 	$L__BB0_83;
	ld.global.u32 	%r120, [%rd4];
	neg.s32 	%r121, %r120;
	cvt.rn.f64.s32 	%fd299, %r121;
$L__BB0_83:
	mul.wide.u32 	%rd23, %r231, 8;
	add.s64 	%rd24, %rd1, %rd23;
	ld.global.f64 	%fd148, [%rd24];
	mul.lo.s32 	%r122, %r231, %r2;
	mul.wide.s32 	%rd25, %r122, 4;
	add.s64 	%rd26, %rd3, %rd25;
	ld.global.u32 	%r123, [%rd26];
	cvt.rn.f64.s32 	%fd149, %r123;
	mul.f64 	%fd150, %fd148, %fd149;
	fma.rn.f64 	%fd299, %fd297, %fd150, %fd299;
$L__BB0_84:
	ld.param.u64 	%rd53, [_Z19cuda_svm_level_initPdPiS_S_diii_param_3];
	cvta.to.global.u64 	%rd50, %rd53;
	mul.wide.s32 	%rd51, %r1, 8;
	add.s64 	%rd52, %rd50, %rd51;
	st.global.f64 	[%rd52], %fd299;
	ret;

}
	// .globl	_Z12opt_cond_itriPdddiiddiiS_
.visible .entry _Z12opt_cond_itriPdddiiddiiS_(
	.param .u32 _Z12opt_cond_itriPdddiiddiiS__param_0,
	.param .u64 .ptr .align 1 _Z12opt_cond_itriPdddiiddiiS__param_1,
	.param .f64 _Z12opt_cond_itriPdddiiddiiS__param_2,
	.param .f64 _Z12opt_cond_itriPdddiiddiiS__param_3,
	.param .u32 _Z12opt_cond_itriPdddiiddiiS__param_4,
	.param .u32 _Z12opt_cond_itriPdddiiddiiS__param_5,
	.param .f64 _Z12opt_cond_itriPdddiiddiiS__param_6,
	.param .f64 _Z12opt_cond_itriPdddiiddiiS__param_7,
	.param .u32 _Z12opt_cond_itriPdddiiddiiS__param_8,
	.param .u32 _Z12opt_cond_itriPdddiiddiiS__param_9,
	.param .u64 .ptr .align 1 _Z12opt_cond_itriPdddiiddiiS__param_10
)
{
	.reg .pred 	%p<2>;
	.reg .b32 	%r<12>;
	.reg .b64 	%rd<11>;
	.reg .b64 	%fd<17>;

	ld.param.u32 	%r2, [_Z12opt_cond_itriPdddiiddiiS__param_0];
	ld.param.u64 	%rd1, [_Z12opt_cond_itriPdddiiddiiS__param_1];
	ld.param.f64 	%fd1, [_Z12opt_cond_itriPdddiiddiiS__param_2];
	ld.param.f64 	%fd2, [_Z12opt_cond_itriPdddiiddiiS__param_3];
	ld.param.u32 	%r3, [_Z12opt_cond_itriPdddiiddiiS__param_4];
	ld.param.u32 	%r4, [_Z12opt_cond_itriPdddiiddiiS__param_5];
	ld.param.f64 	%fd3, [_Z12opt_cond_itriPdddiiddiiS__param_6];
	ld.param.f64 	%fd4, [_Z12opt_cond_itriPdddiiddiiS__param_7];
	ld.param.u32 	%r5, [_Z12opt_cond_itriPdddiiddiiS__param_8];
	ld.param.u32 	%r6, [_Z12opt_cond_itriPdddiiddiiS__param_9];
	ld.param.u64 	%rd2, [_Z12opt_cond_itriPdddiiddiiS__param_10];
	mov.u32 	%r7, %ctaid.x;
	mov.u32 	%r8, %ntid.x;
	mov.u32 	%r9, %tid.x;
	mad.lo.s32 	%r1, %r7, %r8, %r9;
	setp.ge.s32 	%p1, %r1, %r2;
	@%p1 bra 	$L__BB1_2;
	cvta.to.global.u64 	%rd3, %rd2;
	cvta.to.global.u64 	%rd4, %rd1;
	sub.f64 	%fd5, %fd1, %fd2;
	cvt.rn.f64.s32 	%fd6, %r3;
	mul.f64 	%fd7, %fd5, %fd6;
	mad.lo.s32 	%r10, %r4, %r2, %r1;
	mul.wide.s32 	%rd5, %r10, 8;
	add.s64 	%rd6, %rd3, %rd5;
	ld.global.f64 	%fd8, [%rd6];
	sub.f64 	%fd9, %fd3, %fd4;
	cvt.rn.f64.s32 	%fd10, %r5;
	mul.f64 	%fd11, %fd9, %fd10;
	mad.lo.s32 	%r11, %r6, %r2, %r1;
	mul.wide.s32 	%rd7, %r11, 8;
	add.s64 	%rd8, %rd3, %rd7;
	ld.global.f64 	%fd12, [%rd8];
	mul.f64 	%fd13, %fd11, %fd12;
	fma.rn.f64 	%fd14, %fd7, %fd8, %fd13;
	mul.wide.s32 	%rd9, %r1, 8;
	add.s64 	%rd10, %rd4, %rd9;
	ld.global.f64 	%fd15, [%rd10];
	add.f64 	%fd16, %fd15, %fd14;
	st.global.f64 	[%rd10], %fd16;
$L__BB1_2:
	ret;

}
	// .globl	_Z13cuda_svm_testdiPdPiS0_iS0_id
.visible .entry _Z13cuda_svm_testdiPdPiS0_iS0_id(
	.param .f64 _Z13cuda_svm_testdiPdPiS0_iS0_id_param_0,
	.param .u32 _Z13cuda_svm_testdiPdPiS0_iS0_id_param_1,
	.param .u64 .ptr .align 1 _Z13cuda_svm_testdiPdPiS0_iS0_id_param_2,
	.param .u64 .ptr .align 1 _Z13cuda_svm_testdiPdPiS0_iS0_id_param_3,
	.param .u64 .ptr .align 1 _Z13cuda_svm_testdiPdPiS0_iS0_id_param_4,
	.param .u32 _Z13cuda_svm_testdiPdPiS0_iS0_id_param_5,
	.param .u64 .ptr .align 1 _Z13cuda_svm_testdiPdPiS0_iS0_id_param_6,
	.param .u32 _Z13cuda_svm_testdiPdPiS0_iS0_id_param_7,
	.param .f64 _Z13cuda_svm_testdiPdPiS0_iS0_id_param_8
)
{
	.reg .pred 	%p<34>;
	.reg .b32 	%r<115>;
	.reg .b32 	%f<7>;
	.reg .b64 	%rd<33>;
	.reg .b64 	%fd<146>;

	ld.param.f64 	%fd145, [_Z13cuda_svm_testdiPdPiS0_iS0_id_param_0];
	ld.param.u32 	%r40, [_Z13cuda_svm_testdiPdPiS0_iS0_id_param_1];
	ld.param.u64 	%rd8, [_Z13cuda_svm_testdiPdPiS0_iS0_id_param_2];
	ld.param.u64 	%rd9, [_Z13cuda_svm_testdiPdPiS0_iS0_id_param_3];
	ld.param.u32 	%r41, [_Z13cuda_svm_testdiPdPiS0_iS0_id_param_5];
	ld.param.u64 	%rd7, [_Z13cuda_svm_testdiPdPiS0_iS0_id_param_6];
	ld.param.u32 	%r42, [_Z13cuda_svm_testdiPdPiS0_iS0_id_param_7];
	ld.param.f64 	%fd46, [_Z13cuda_svm_testdiPdPiS0_iS0_id_param_8];
	cvta.to.global.u64 	%rd1, %rd9;
	cvta.to.global.u64 	%rd2, %rd8;
	mov.u32 	%r43, %ctaid.x;
	mov.u32 	%r44, %ntid.x;
	mov.u32 	%r45, %tid.x;
	mad.lo.s32 	%r1, %r43, %r44, %r45;
	setp.ge.s32 	%p1, %r1, %r42;
	@%p1 bra 	$L__BB2_37;
	setp.lt.s32 	%p2, %r40, 1;
	@%p2 bra 	$L__BB2_36;
	add.s32 	%r2, %r41, 1;
	setp.lt.s32 	%p3, %r41, 1;
	@%p3 bra 	$L__BB2_28;
	neg.s32 	%r3, %r41;
	cvta.to.global.u64 	%rd3, %rd7;
	neg.f64 	%fd1, %fd46;
	mul.lo.s32 	%r81, %r2, %r1;
	cvt.s64.s32 	%rd4, %r81;
	mov.b32 	%r104, 0;
$L__BB2_4:
	mul.wide.u32 	%rd20, %r104, 8;
	add.s64 	%rd21, %rd2, %rd20;
	ld.global.f64 	%fd99, [%rd21];
	mul.lo.s32 	%r83, %r104, %r2;
	mul.wide.u32 	%rd22, %r83, 4;
	add.s64 	%rd5, %rd1, %rd22;
	ld.global.u32 	%r84, [%rd5];
	cvt.rn.f64.s32 	%fd100, %r84;
	mul.f64 	%fd3, %fd99, %fd100;
	mov.f64 	%fd133, 0d0000000000000000;
	mov.b32 	%r13, 1;
	mov.u32 	%r12, %r13;
$L__BB2_5:
	mul.wide.s32 	%rd23, %r12, 4;
	add.s64 	%rd24, %rd5, %rd23;
	ld.global.u32 	%r7, [%rd24];
	cvt.s64.s32 	%rd25, %r13;
	add.s64 	%rd26, %rd25, %rd4;
	shl.b64 	%rd27, %rd26, 2;
	add.s64 	%rd28, %rd3, %rd27;
	ld.global.u32 	%r8, [%rd28];
	setp.lt.s32 	%p14, %r7, %r8;
	@%p14 bra 	$L__BB2_7;
	setp.le.s32 	%p15, %r7, %r8;
	add.f64 	%fd101, %fd133, 0d3FF0000000000000;
	selp.f64 	%fd133, %fd133, %fd101, %p15;
	selp.u32 	%r85, 1, 0, %p15;
	add.s32 	%r12, %r12, %r85;
	add.s32 	%r13, %r13, 1;
	bra.uni 	$L__BB2_8;
$L__BB2_7:
	add.f64 	%fd133, %fd133, 0d3FF0000000000000;
	add.s32 	%r12, %r12, 1;
$L__BB2_8:
	max.s32 	%r86, %r12, %r13;
	setp.le.s32 	%p16, %r86, %r41;
	@%p16 bra 	$L__BB2_5;
	setp.lt.s32 	%p17, %r41, %r12;
	@%p17 bra 	$L__BB2_17;
	sub.s32 	%r87, %r2, %r12;
	and.b32  	%r27, %r87, 3;
	setp.eq.s32 	%p18, %r27, 0;
	mov.u32 	%r112, %r12;
	@%p18 bra 	$L__BB2_14;
	add.f64 	%fd133, %fd133, 0d3FF0000000000000;
	add.s32 	%r112, %r12, 1;
	setp.eq.s32 	%p19, %r27, 1;
	@%p19 bra 	$L__BB2_14;
	add.f64 	%fd133, %fd133, 0d3FF0000000000000;
	add.s32 	%r112, %r12, 2;
	setp.eq.s32 	%p20, %r27, 2;
	@%p20 bra 	$L__BB2_14;
	add.f64 	%fd133, %fd133, 0d3FF0000000000000;
	add.s32 	%r112, %r12, 3;
$L__BB2_14:
	sub.s32 	%r88, %r41, %r12;
	setp.lt.u32 	%p21, %r88, 3;
	@%p21 bra 	$L__BB2_17;
	add.s32 	%r109, %r3, %r112;
$L__BB2_16:
	add.f64 	%fd103, %fd133, 0d3FF0000000000000;
	add.f64 	%fd104, %fd103, 0d3FF0000000000000;
	add.f64 	%fd105, %fd104, 0d3FF0000000000000;
	add.f64 	%fd133, %fd105, 0d3FF0000000000000;
	add.s32 	%r109, %r109, 4;
	setp.ne.s32 	%p22, %r109, 1;
	@%p22 bra 	$L__BB2_16;
$L__BB2_17:
	setp.lt.s32 	%p23, %r41, %r13;
	@%p23 bra 	$L__BB2_24;
	sub.s32 	%r89, %r2, %r13;
	and.b32  	%r22, %r89, 3;
	setp.eq.s32 	%p24, %r22, 0;
	mov.u32 	%r111, %r13;
	@%p24 bra 	$L__BB2_22;
	add.f64 	%fd133, %fd133, 0d3FF0000000000000;
	add.s32 	%r111, %r13, 1;
	setp.eq.s32 	%p25, %r22, 1;
	@%p25 bra 	$L__BB2_22;
	add.f64 	%fd133, %fd133, 0d3FF0000000000000;
	add.s32 	%r111, %r13, 2;
	setp.eq.s32 	%p26, %r22, 2;
	@%p26 bra 	$L__BB2_22;
	add.f64 	%fd133, %fd133, 0d3FF0000000000000;
	add.s32 	%r111, %r13, 3;
$L__BB2_22:
	sub.s32 	%r90, %r41, %r13;
	setp.lt.u32 	%p27, %r90, 3;
	@%p27 bra 	$L__BB2_24;
$L__BB2_23:
	add.f64 	%fd107, %fd133, 0d3FF0000000000000;
	add.f64 	%fd108, %fd107, 0d3FF0000000000000;
	add.f64 	%fd109, %fd108, 0d3FF0000000000000;
	add.f64 	%fd133, %fd109, 0d3FF0000000000000;
	add.s32 	%r111, %r111, 4;
	setp.ne.s32 	%p28, %r111, %r2;
	@%p28 bra 	$L__BB2_23;
$L__BB2_24:
	mul.f64 	%fd14, %fd133, %fd1;
	fma.rn.f64 	%fd110, %fd14, 0d3FF71547652B82FE, 0d4338000000000000;
	{
	.reg .b32 %temp; 
	mov.b64 	{%r18, %temp}, %fd110;
	}
	mov.f64 	%fd111, 0dC338000000000000;
	add.rn.f64 	%fd112, %fd110, %fd111;
	fma.rn.f64 	%fd113, %fd112, 0dBFE62E42FEFA39EF, %fd14;
	fma.rn.f64 	%fd114, %fd112, 0dBC7ABC9E3B39803F, %fd113;
	fma.rn.f64 	%fd115, %fd114, 0d3E5ADE1569CE2BDF, 0d3E928AF3FCA213EA;
	fma.rn.f64 	%fd116, %fd115, %fd114, 0d3EC71DEE62401315;
	fma.rn.f64 	%fd117, %fd116, %fd114, 0d3EFA01997C89EB71;
	fma.rn.f64 	%fd118, %fd117, %fd114, 0d3F2A01A014761F65;
	fma.rn.f64 	%fd119, %fd118, %fd114, 0d3F56C16C1852B7AF;
	fma.rn.f64 	%fd120, %fd119, %fd114, 0d3F81111111122322;
	fma.rn.f64 	%fd121, %fd120, %fd114, 0d3FA55555555502A1;
	fma.rn.f64 	%fd122, %fd121, %fd114, 0d3FC5555555555511;
	fma.rn.f64 	%fd123, %fd122, %fd114, 0d3FE000000000000B;
	fma.rn.f64 	%fd124, %fd123, %fd114, 0d3FF0000000000000;
	fma.rn.f64 	%fd125, %fd124, %fd114, 0d3FF0000000000000;
	{
	.reg .b32 %temp; 
	mov.b64 	{%r19, %temp}, %fd125;
	}
	{
	.reg .b32 %temp; 
	mov.b64 	{%temp, %r20}, %fd125;
	}
	shl.b32 	%r91, %r18, 20;
	add.s32 	%r92, %r91, %r20;
	mov.b64 	%fd136, {%r19, %r92};
	{
	.reg .b32 %temp; 
	mov.b64 	{%temp, %r93}, %fd14;
	}
	mov.b32 	%f6, %r93;
	abs.f32 	%f1, %f6;
	setp.lt.f32 	%p29, %f1, 0f4086232B;
	@%p29 bra 	$L__BB2_27;
	setp.lt.f64 	%p30, %fd14, 0d0000000000000000;
	add.f64 	%fd126, %fd14, 0d7FF0000000000000;
	selp.f64 	%fd136, 0d0000000000000000, %fd126, %p30;
	setp.geu.f32 	%p31, %f1, 0f40874800;
	@%p31 bra 	$L__BB2_27;
	shr.u32 	%r94, %r18, 31;
	add.s32 	%r95, %r18, %r94;
	shr.s32 	%r96, %r95, 1;
	shl.b32 	%r97, %r96, 20;
	add.s32 	%r98, %r20, %r97;
	mov.b64 	%fd127, {%r19, %r98};
	sub.s32 	%r99, %r18, %r96;
	shl.b32 	%r100, %r99, 20;
	add.s32 	%r101, %r100, 1072693248;
	mov.b32 	%r102, 0;
	mov.b64 	%fd128, {%r102, %r101};
	mul.f64 	%fd136, %fd128, %fd127;
$L__BB2_27:
	fma.rn.f64 	%fd145, %fd3, %fd136, %fd145;
	add.s32 	%r104, %r104, 1;
	setp.eq.s32 	%p32, %r104, %r40;
	@%p32 bra 	$L__BB2_36;
	bra.uni 	$L__BB2_4;
$L__BB2_28:
	setp.eq.s32 	%p4, %r40, 1;
	mov.b32 	%r114, 0;
	@%p4 bra 	$L__BB2_31;
	and.b32  	%r114, %r40, 2147483646;
	mul.f64 	%fd48, %fd46, 0d8000000000000000;
	fma.rn.f64 	%fd49, %fd48, 0d3FF71547652B82FE, 0d4338000000000000;
	{
	.reg .b32 %temp; 
	mov.b64 	{%r48, %temp}, %fd49;
	}
	mov.f64 	%fd50, 0dC338000000000000;
	add.rn.f64 	%fd51, %fd49, %fd50;
	fma.rn.f64 	%fd52, %fd51, 0dBFE62E42FEFA39EF, %fd48;
	fma.rn.f64 	%fd53, %fd51, 0dBC7ABC9E3B39803F, %fd52;
	fma.rn.f64 	%fd54, %fd53, 0d3E5ADE1569CE2BDF, 0d3E928AF3FCA213EA;
	fma.rn.f64 	%fd55, %fd54, %fd53, 0d3EC71DEE62401315;
	fma.rn.f64 	%fd56, %fd55, %fd53, 0d3EFA01997C89EB71;
	fma.rn.f64 	%fd57, %fd56, %fd53, 0d3F2A01A014761F65;
	fma.rn.f64 	%fd58, %fd57, %fd53, 0d3F56C16C1852B7AF;
	fma.rn.f64 	%fd59, %fd58, %fd53, 0d3F81111111122322;
	fma.rn.f64 	%fd60, %fd59, %fd53, 0d3FA55555555502A1;
	fma.rn.f64 	%fd61, %fd60, %fd53, 0d3FC5555555555511;
	fma.rn.f64 	%fd62, %fd61, %fd53, 0d3FE000000000000B;
	fma.rn.f64 	%fd63, %fd62, %fd53, 0d3FF0000000000000;
	fma.rn.f64 	%fd64, %fd63, %fd53, 0d3FF0000000000000;
	{
	.reg .b32 %temp; 
	mov.b64 	{%r49, %temp}, %fd64;
	}
	{
	.reg .b32 %temp; 
	mov.b64 	{%temp, %r50}, %fd64;
	}
	shl.b32 	%r51, %r48, 20;
	add.s32 	%r52, %r51, %r50;
	mov.b64 	%fd30, {%r49, %r52};
	{
	.reg .b32 %temp; 
	mov.b64 	{%temp, %r53}, %fd48;
	}
	mov.b32 	%f4, %r53;
	abs.f32 	%f2, %f4;
	setp.lt.f64 	%p5, %fd48, 0d0000000000000000;
	add.f64 	%fd65, %fd48, 0d7FF0000000000000;
	selp.f64 	%fd31, 0d0000000000000000, %fd65, %p5;
	shr.u32 	%r54, %r48, 31;
	add.s32 	%r55, %r48, %r54;
	shr.s32 	%r56, %r55, 1;
	shl.b32 	%r57, %r56, 20;
	add.s32 	%r58, %r50, %r57;
	mov.b64 	%fd66, {%r49, %r58};
	sub.s32 	%r59, %r48, %r56;
	shl.b32 	%r60, %r59, 20;
	add.s32 	%r61, %r60, 1072693248;
	mov.b32 	%r113, 0;
	mov.b64 	%fd67, {%r113, %r61};
	mul.f64 	%fd32, %fd67, %fd66;
	mul.wide.s32 	%rd14, %r2, 4;
$L__BB2_30:
	setp.geu.f32 	%p6, %f2, 0f40874800;
	setp.lt.f32 	%p7, %f2, 0f4086232B;
	mul.wide.u32 	%rd10, %r113, 8;
	add.s64 	%rd11, %rd2, %rd10;
	ld.global.f64 	%fd68, [%rd11];
	mul.lo.s32 	%r62, %r113, %r2;
	mul.wide.s32 	%rd12, %r62, 4;
	add.s64 	%rd13, %rd1, %rd12;
	ld.global.u32 	%r63, [%rd13];
	cvt.rn.f64.s32 	%fd69, %r63;
	mul.f64 	%fd70, %fd68, %fd69;
	selp.f64 	%fd71, %fd31, %fd32, %p6;
	selp.f64 	%fd72, %fd30, %fd71, %p7;
	fma.rn.f64 	%fd73, %fd70, %fd72, %fd145;
	ld.global.f64 	%fd74, [%rd11+8];
	add.s64 	%rd15, %rd13, %rd14;
	ld.global.u32 	%r64, [%rd15];
	cvt.rn.f64.s32 	%fd75, %r64;
	mul.f64 	%fd76, %fd74, %fd75;
	fma.rn.f64 	%fd145, %fd76, %fd72, %fd73;
	add.s32 	%r113, %r113, 2;
	setp.ne.s32 	%p8, %r113, %r114;
	@%p8 bra 	$L__BB2_30;
$L__BB2_31:
	and.b32  	%r65, %r40, 1;
	setp.eq.b32 	%p9, %r65, 1;
	not.pred 	%p10, %p9;
	@%p10 bra 	$L__BB2_36;
	mul.wide.u32 	%rd16, %r114, 8;
	add.s64 	%rd17, %rd2, %rd16;
	ld.global.f64 	%fd77, [%rd17];
	mul.lo.s32 	%r66, %r114, %r2;
	mul.wide.s32 	%rd18, %r66, 4;
	add.s64 	%rd19, %rd1, %rd18;
	ld.global.u32 	%r67, [%rd19];
	cvt.rn.f64.s32 	%fd78, %r67;
	mul.f64 	%fd37, %fd77, %fd78;
	mul.f64 	%fd38, %fd46, 0d8000000000000000;
	fma.rn.f64 	%fd79, %fd38, 0d3FF71547652B82FE, 0d4338000000000000;
	{
	.reg .b32 %temp; 
	mov.b64 	{%r37, %temp}, %fd79;
	}
	mov.f64 	%fd80, 0dC338000000000000;
	add.rn.f64 	%fd81, %fd79, %fd80;
	fma.rn.f64 	%fd82, %fd81, 0dBFE62E42FEFA39EF, %fd38;
	fma.rn.f64 	%fd83, %fd81, 0dBC7ABC9E3B39803F, %fd82;
	fma.rn.f64 	%fd84, %fd83, 0d3E5ADE1569CE2BDF, 0d3E928AF3FCA213EA;
	fma.rn.f64 	%fd85, %fd84, %fd83, 0d3EC71DEE62401315;
	fma.rn.f64 	%fd86, %fd85, %fd83, 0d3EFA01997C89EB71;
	fma.rn.f64 	%fd87, %fd86, %fd83, 0d3F2A01A014761F65;
	fma.rn.f64 	%fd88, %fd87, %fd83, 0d3F56C16C1852B7AF;
	fma.rn.f64 	%fd89, %fd88, %fd83, 0d3F81111111122322;
	fma.rn.f64 	%fd90, %fd89, %fd83, 0d3FA55555555502A1;
	fma.rn.f64 	%fd91, %fd90, %fd83, 0d3FC5555555555511;
	fma.rn.f64 	%fd92, %fd91, %fd83, 0d3FE000000000000B;
	fma.rn.f64 	%fd93, %fd92, %fd83, 0d3FF0000000000000;
	fma.rn.f64 	%fd94, %fd93, %fd83, 0d3FF0000000000000;
	{
	.reg .b32 %temp; 
	mov.b64 	{%r38, %temp}, %fd94;
	}
	{
	.reg .b32 %temp; 
	mov.b64 	{%temp, %r39}, %fd94;
	}
	shl.b32 	%r68, %r37, 20;
	add.s32 	%r69, %r68, %r39;
	mov.b64 	%fd144, {%r38, %r69};
	{
	.reg .b32 %temp; 
	mov.b64 	{%temp, %r70}, %fd38;
	}
	mov.b32 	%f5, %r70;
	abs.f32 	%f3, %f5;
	setp.lt.f32 	%p11, %f3, 0f4086232B;
	@%p11 bra 	$L__BB2_35;
	setp.lt.f64 	%p12, %fd38, 0d0000000000000000;
	add.f64 	%fd95, %fd38, 0d7FF0000000000000;
	selp.f64 	%fd144, 0d0000000000000000, %fd95, %p12;
	setp.geu.f32 	%p13, %f3, 0f40874800;
	@%p13 bra 	$L__BB2_35;
	shr.u32 	%r71, %r37, 31;
	add.s32 	%r72, %r37, %r71;
	shr.s32 	%r73, %r72, 1;
	shl.b32 	%r74, %r73, 20;
	add.s32 	%r75, %r39, %r74;
	mov.b64 	%fd96, {%r38, %r75};
	sub.s32 	%r76, %r37, %r73;
	shl.b32 	%r77, %r76, 20;
	add.s32 	%r78, %r77, 1072693248;
	mov.b32 	%r79, 0;
	mov.b64 	%fd97, {%r79, %r78};
	mul.f64 	%fd144, %fd97, %fd96;
$L__BB2_35:
	fma.rn.f64 	%fd145, %fd37, %fd144, %fd145;
$L__BB2_36:
	ld.param.u64 	%rd32, [_Z13cuda_svm_testdiPdPiS0_iS0_id_param_4];
	setp.gt.f64 	%p33, %fd145, 0d0000000000000000;
	selp.b32 	%r103, 1, -1, %p33;
	cvta.to.global.u64 	%rd29, %rd32;
	mul.wide.s32 	%rd30, %r1, 4;
	add.s64 	%rd31, %rd29, %rd30;
	st.global.u32 	[%rd31], %r103;
$L__BB2_37:
	ret;

}


// ===== COMPILED SASS (sm_100) =====

	.target	sm_100

	.elftype	@"ET_EXEC"


//--------------------- .note.nv.tkinfo           --------------------------
	.section	.note.nv.tkinfo,"",@"SHT_NOTE"
	.sectionflags	@"SHF_NOTE_NV_TKINFO"
	.tkinfo
        /*0018*/ 	.word	0x00000002
        /*0030*/ 	.string	""
        /*0030*/ 	.string	"ptxas"
        /*0030*/ 	.string	"Cuda compilation tools, release 13.0, V13.0.88"
        /*0030*/ 	.string	"Build cuda_13.0.r13.0/compiler.36424714_0"
        /*0030*/ 	.string	"-arch sm_100 -m 64 "



//--------------------- .note.nv.cuinfo           --------------------------
	.section	.note.nv.cuinfo,"",@"SHT_NOTE"
	.sectionflags	@"SHF_NOTE_NV_CUINFO"
        /*0018*/ 	.short	0x0002
        /*001a*/ 	.short	0x0064
        /*001c*/ 	.short	0x0082
	.zero		2


//--------------------- .nv.info                  --------------------------
	.section	.nv.info,"",@"SHT_CUDA_INFO"
	.align	4


	//----- nvinfo : EIATTR_REGCOUNT
	.align		4
        /*0000*/ 	.byte	0x04, 0x2f
        /*0002*/ 	.short	(.L_1 - .L_0)
	.align		4
.L_0:
        /*0004*/ 	.word	index@(_Z19cuda_svm_level_initPdPiS_S_diii)
        /*0008*/ 	.word	0x00000020


	//----- nvinfo : EIATTR_FRAME_SIZE
	.align		4
.L_1:
        /*000c*/ 	.byte	0x04, 0x11
        /*000e*/ 	.short	(.L_3 - .L_2)
	.align		4
.L_2:
        /*0010*/ 	.word	index@(_Z19cuda_svm_level_initPdPiS_S_diii)
        /*0014*/ 	.word	0x00000000


	//----- nvinfo : EIATTR_REGCOUNT
	.align		4
.L_3:
        /*0018*/ 	.byte	0x04, 0x2f
        /*001a*/ 	.short	(.L_5 - .L_4)
	.align		4
.L_4:
        /*001c*/ 	.word	index@(_Z12opt_cond_itriPdddiiddiiS_)
        /*0020*/ 	.word	0x00000018


	//----- nvinfo : EIATTR_FRAME_SIZE
	.align		4
.L_5:
        /*0024*/ 	.byte	0x04, 0x11
        /*0026*/ 	.short	(.L_7 - .L_6)
	.align		4
.L_6:
        /*0028*/ 	.word	index@(_Z12opt_cond_itriPdddiiddiiS_)
        /*002c*/ 	.word	0x00000000


	//----- nvinfo : EIATTR_REGCOUNT
	.align		4
.L_7:
        /*0030*/ 	.byte	0x04, 0x2f
        /*0032*/ 	.short	(.L_9 - .L_8)
	.align		4
.L_8:
        /*0034*/ 	.word	index@(_Z13cuda_svm_testdiPdPiS0_iS0_id)
        /*0038*/ 	.word	0x00000020


	//----- nvinfo : EIATTR_FRAME_SIZE
	.align		4
.L_9:
        /*003c*/ 	.byte	0x04, 0x11
        /*003e*/ 	.short	(.L_11 - .L_10)
	.align		4
.L_10:
        /*0040*/ 	.word	index@(_Z13cuda_svm_testdiPdPiS0_iS0_id)
        /*0044*/ 	.word	0x00000000


	//----- nvinfo : EIATTR_MIN_STACK_SIZE
	.align		4
.L_11:
        /*0048*/ 	.byte	0x04, 0x12
        /*004a*/ 	.short	(.L_13 - .L_12)
	.align		4
.L_12:
        /*004c*/ 	.word	index@(_Z13cuda_svm_testdiPdPiS0_iS0_id)
        /*0050*/ 	.word	0x00000000


	//----- nvinfo : EIATTR_MIN_STACK_SIZE
	.align		4
.L_13:
        /*0054*/ 	.byte	0x04, 0x12
        /*0056*/ 	.short	(.L_15 - .L_14)
	.align		4
.L_14:
        /*0058*/ 	.word	index@(_Z12opt_cond_itriPdddiiddiiS_)
        /*005c*/ 	.word	0x00000000


	//----- nvinfo : EIATTR_MIN_STACK_SIZE
	.align		4
.L_15:
        /*0060*/ 	.byte	0x04, 0x12
        /*0062*/ 	.short	(.L_17 - .L_16)
	.align		4
.L_16:
        /*0064*/ 	.word	index@(_Z19cuda_svm_level_initPdPiS_S_diii)
        /*0068*/ 	.word	0x00000000
.L_17:


//--------------------- .nv.compat                --------------------------
	.section	.nv.compat,"",@"SHT_CUDA_COMPAT_INFO"
	.align	4
        /*0000*/ 	.byte	0x02, 0x09, 0x00, 0x00, 0x02, 0x02, 0x01, 0x00, 0x02, 0x05, 0x05, 0x00, 0x03, 0x07, 0x01, 0x01
        /*0010*/ 	.byte	0x02, 0x03, 0x00, 0x00, 0x02, 0x06, 0x01, 0x00, 0x04, 0x0b, 0x08, 0x00, 0x01, 0x00, 0x00, 0x00
        /*0020*/ 	.byte	0x00, 0x00, 0x00, 0x00


//--------------------- .nv.info._Z13cuda_svm_testdiPdPiS0_iS0_id --------------------------
	.section	.nv.info._Z13cuda_svm_testdiPdPiS0_iS0_id,"",@"SHT_CUDA_INFO"
	.sectionflags	@""
	.align	4


	//----- nvinfo : EIATTR_CUDA_API_VERSION
	.align		4
        /*0000*/ 	.byte	0x04, 0x37
        /*0002*/ 	.short	(.L_19 - .L_18)
.L_18:
        /*0004*/ 	.word	0x00000082


	//----- nvinfo : EIATTR_KPARAM_INFO
	.align		4
.L_19:
        /*0008*/ 	.byte	0x04, 0x17
        /*000a*/ 	.short	(.L_21 - .L_20)
.L_20:
        /*000c*/ 	.word	0x00000000
        /*0010*/ 	.short	0x0008
        /*0012*/ 	.short	0x0040
        /*0014*/ 	.byte	0x00, 0xf0, 0x21, 0x00


	//----- nvinfo : EIATTR_KPARAM_INFO
	.align		4
.L_21:
        /*0018*/ 	.byte	0x04, 0x17
        /*001a*/ 	.short	(.L_23 - .L_22)
.L_22:
        /*001c*/ 	.word	0x00000000
        /*0020*/ 	.short	0x0007
        /*0022*/ 	.short	0x0038
        /*0024*/ 	.byte	0x00, 0xf0, 0x11, 0x00


	//----- nvinfo : EIATTR_KPARAM_INFO
	.align		4
.L_23:
        /*0028*/ 	.byte	0x04, 0x17
        /*002a*/ 	.short	(.L_25 - .L_24)
.L_24:
        /*002c*/ 	.word	0x00000000
        /*0030*/ 	.short	0x0006
        /*0032*/ 	.short	0x0030
        /*0034*/ 	.byte	0x00, 0xf5, 0x21, 0x00


	//----- nvinfo : EIATTR_KPARAM_INFO
	.align		4
.L_25:
        /*0038*/ 	.byte	0x04, 0x17
        /*003a*/ 	.short	(.L_27 - .L_26)
.L_26:
        /*003c*/ 	.word	0x00000000
        /*0040*/ 	.short	0x0005
        /*0042*/ 	.short	0x0028
        /*0044*/ 	.byte	0x00, 0xf0, 0x11, 0x00


	//----- nvinfo : EIATTR_KPARAM_INFO
	.align		4
.L_27:
        /*0048*/ 	.byte	0x04, 0x17
        /*004a*/ 	.short	(.L_29 - .L_28)
.L_28:
        /*004c*/ 	.word	0x00000000
        /*0050*/ 	.short	0x0004
        /*0052*/ 	.short	0x0020
        /*0054*/ 	.byte	0x00, 0xf5, 0x21, 0x00


	//----- nvinfo : EIATTR_KPARAM_INFO
	.align		4
.L_29:
        /*0058*/ 	.byte	0x04, 0x17
        /*005a*/ 	.short	(.L_31 - .L_30)
.L_30:
        /*005c*/ 	.word	0x00000000
        /*0060*/ 	.short	0x0003
        /*0062*/ 	.short	0x0018
        /*0064*/ 	.byte	0x00, 0xf5, 0x21, 0x00


	//----- nvinfo : EIATTR_KPARAM_INFO
	.align		4
.L_31:
        /*0068*/ 	.byte	0x04, 0x17
        /*006a*/ 	.short	(.L_33 - .L_32)
.L_32:
        /*006c*/ 	.word	0x00000000
        /*0070*/ 	.short	0x0002
        /*0072*/ 	.short	0x0010
        /*0074*/ 	.byte	0x00, 0xf5, 0x21, 0x00


	//----- nvinfo : EIATTR_KPARAM_INFO
	.align		4
.L_33:
        /*0078*/ 	.byte	0x04, 0x17
        /*007a*/ 	.short	(.L_35 - .L_34)
.L_34:
        /*007c*/ 	.word	0x00000000
        /*0080*/ 	.short	0x0001
        /*0082*/ 	.short	0x0008
        /*0084*/ 	.byte	0x00, 0xf0, 0x11, 0x00


	//----- nvinfo : EIATTR_KPARAM_INFO
	.align		4
.L_35:
        /*0088*/ 	.byte	0x04, 0x17
        /*008a*/ 	.short	(.L_37 - .L_36)
.L_36:
        /*008c*/ 	.word	0x00000000
        /*0090*/ 	.short	0x0000
        /*0092*/ 	.short	0x0000
        /*0094*/ 	.byte	0x00, 0xf0, 0x21, 0x00


	//----- nvinfo : EIATTR_SPARSE_MMA_MASK
	.align		4
.L_37:
        /*0098*/ 	.byte	0x03, 0x50
        /*009a*/ 	.short	0x0000


	//----- nvinfo : EIATTR_MAXREG_COUNT
	.align		4
        /*009c*/ 	.byte	0x03, 0x1b
        /*009e*/ 	.short	0x00ff


	//----- nvinfo : EIATTR_MERCURY_ISA_VERSION
	.align		4
        /*00a0*/ 	.byte	0x03, 0x5f
        /*00a2*/ 	.short	0x0101


	//----- nvinfo : EIATTR_VRC_CTA_INIT_COUNT
	.align		4
        /*00a4*/ 	.byte	0x02, 0x4a
	.zero		1
	.zero		1


	//----- nvinfo : EIATTR_EXIT_INSTR_OFFSETS
	.align		4
        /*00a8*/ 	.byte	0x04, 0x1c
        /*00aa*/ 	.short	(.L_39 - .L_38)


	//   ....[0]....
.L_38:
        /*00ac*/ 	.word	0x00000070


	//   ....[1]....
        /*00b0*/ 	.word	0x000026e0


	//----- nvinfo : EIATTR_CRS_STACK_SIZE
	.align		4
.L_39:
        /*00b4*/ 	.byte	0x04, 0x1e
        /*00b6*/ 	.short	(.L_41 - .L_40)
.L_40:
        /*00b8*/ 	.word	0x00000000


	//----- nvinfo : EIATTR_CBANK_PARAM_SIZE
	.align		4
.L_41:
        /*00bc*/ 	.byte	0x03, 0x19
        /*00be*/ 	.short	0x0048


	//----- nvinfo : EIATTR_PARAM_CBANK
	.align		4
        /*00c0*/ 	.byte	0x04, 0x0a
        /*00c2*/ 	.short	(.L_43 - .L_42)
	.align		4
.L_42:
        /*00c4*/ 	.word	index@(.nv.constant0._Z13cuda_svm_testdiPdPiS0_iS0_id)
        /*00c8*/ 	.short	0x0380
        /*00ca*/ 	.short	0x0048


	//----- nvinfo : EIATTR_SW_WAR
	.align		4
.L_43:
        /*00cc*/ 	.byte	0x04, 0x36
        /*00ce*/ 	.short	(.L_45 - .L_44)
.L_44:
        /*00d0*/ 	.word	0x00000008
.L_45:


//--------------------- .nv.info._Z12opt_cond_itriPdddiiddiiS_ --------------------------
	.section	.nv.info._Z12opt_cond_itriPdddiiddiiS_,"",@"SHT_CUDA_INFO"
	.sectionflags	@""
	.align	4


	//----- nvinfo : EIATTR_CUDA_API_VERSION
	.align		4
        /*0000*/ 	.byte	0x04, 0x37
        /*0002*/ 	.short	(.L_47 - .L_46)
.L_46:
        /*0004*/ 	.word	0x00000082


	//----- nvinfo : EIATTR_KPARAM_INFO
	.align		4
.L_47:
        /*0008*/ 	.byte	0x04, 0x17
        /*000a*/ 	.short	(.L_49 - .L_48)
.L_48:
        /*000c*/ 	.word	0x00000000
        /*0010*/ 	.short	0x000a
        /*0012*/ 	.short	0x0040
        /*0014*/ 	.byte	0x00, 0xf5, 0x21, 0x00


	//----- nvinfo : EIATTR_KPARAM_INFO
	.align		4
.L_49:
        /*0018*/ 	.byte	0x04, 0x17
        /*001a*/ 	.short	(.L_51 - .L_50)
.L_50:
        /*001c*/ 	.word	0x00000000
        /*0020*/ 	.short	0x0009
        /*0022*/ 	.short	0x003c
        /*0024*/ 	.byte	0x00, 0xf0, 0x11, 0x00


	//----- nvinfo : EIATTR_KPARAM_INFO
	.align		4
.L_51:
        /*0028*/ 	.byte	0x04, 0x17
        /*002a*/ 	.short	(.L_53 - .L_52)
.L_52:
        /*002c*/ 	.word	0x00000000
        /*0030*/ 	.short	0x0008
        /*0032*/ 	.short	0x0038
        /*0034*/ 	.byte	0x00, 0xf0, 0x11, 0x00


	//----- nvinfo : EIATTR_KPARAM_INFO
	.align		4
.L_53:
        /*0038*/ 	.byte	0x04, 0x17
        /*003a*/ 	.short	(.L_55 - .L_54)
.L_54:
        /*003c*/ 	.word	0x00000000
        /*0040*/ 	.short	0x0007
        /*0042*/ 	.short	0x0030
        /*0044*/ 	.byte	0x00, 0xf0, 0x21, 0x00


	//----- nvinfo : EIATTR_KPARAM_INFO
	.align		4
.L_55:
        /*0048*/ 	.byte	0x04, 0x17
        /*004a*/ 	.short	(.L_57 - .L_56)
.L_56:
        /*004c*/ 	.word	0x00000000
        /*0050*/ 	.short	0x0006
        /*0052*/ 	.short	0x0028
        /*0054*/ 	.byte	0x00, 0xf0, 0x21, 0x00


	//----- nvinfo : EIATTR_KPARAM_INFO
	.align		4
.L_57:
        /*0058*/ 	.byte	0x04, 0x17
        /*005a*/ 	.short	(.L_59 - .L_58)
.L_58:
        /*005c*/ 	.word	0x00000000
        /*0060*/ 	.short	0x0005
        /*0062*/ 	.short	0x0024
        /*0064*/ 	.byte	0x00, 0xf0, 0x11, 0x00


	//----- nvinfo : EIATTR_KPARAM_INFO
	.align		4
.L_59:
        /*0068*/ 	.byte	0x04, 0x17
        /*006a*/ 	.short	(.L_61 - .L_60)
.L_60:
        /*006c*/ 	.word	0x00000000
        /*0070*/ 	.short	0x0004
        /*0072*/ 	.short	0x0020
        /*0074*/ 	.byte	0x00, 0xf0, 0x11, 0x00


	//----- nvinfo : EIATTR_KPARAM_INFO
	.align		4
.L_61:
        /*0078*/ 	.byte	0x04, 0x17
        /*007a*/ 	.short	(.L_63 - .L_62)
.L_62:
        /*007c*/ 	.word	0x00000000
        /*0080*/ 	.short	0x0003
        /*0082*/ 	.short	0x0018
        /*0084*/ 	.byte	0x00, 0xf0, 0x21, 0x00


	//----- nvinfo : EIATTR_KPARAM_INFO
	.align		4
.L_63:
        /*0088*/ 	.byte	0x04, 0x17
        /*008a*/ 	.short	(.L_65 - .L_64)
.L_64:
        /*008c*/ 	.word	0x00000000
        /*0090*/ 	.short	0x0002
        /*0092*/ 	.short	0x0010
        /*0094*/ 	.byte	0x00, 0xf0, 0x21, 0x00


	//----- nvinfo : EIATTR_KPARAM_INFO
	.align		4
.L_65:
        /*0098*/ 	.byte	0x04, 0x17
        /*009a*/ 	.short	(.L_67 - .L_66)
.L_66:
        /*009c*/ 	.word	0x00000000
        /*00a0*/ 	.short	0x0001
        /*00a2*/ 	.short	0x0008
        /*00a4*/ 	.byte	0x00, 0xf5, 0x21, 0x00


	//----- nvinfo : EIATTR_KPARAM_INFO
	.align		4
.L_67:
        /*00a8*/ 	.byte	0x04, 0x17
        /*00aa*/ 	.short	(.L_69 - .L_68)
.L_68:
        /*00ac*/ 	.word	0x00000000
        /*00b0*/ 	.short	0x0000
        /*00b2*/ 	.short	0x0000
        /*00b4*/ 	.byte	0x00, 0xf0, 0x11, 0x00


	//----- nvinfo : EIATTR_SPARSE_MMA_MASK
	.align		4
.L_69:
        /*00b8*/ 	.byte	0x03, 0x50
        /*00ba*/ 	.short	0x0000


	//----- nvinfo : EIATTR_MAXREG_COUNT
	.align		4
        /*00bc*/ 	.byte	0x03, 0x1b
        /*00be*/ 	.short	0x00ff


	//----- nvinfo : EIATTR_MERCURY_ISA_VERSION
	.align		4
        /*00c0*/ 	.byte	0x03, 0x5f
        /*00c2*/ 	.short	0x0101


	//----- nvinfo : EIATTR_VRC_CTA_INIT_COUNT
	.align		4
        /*00c4*/ 	.byte	0x02, 0x4a
	.zero		1
	.zero		1


	//----- nvinfo : EIATTR_EXIT_INSTR_OFFSETS
	.align		4
        /*00c8*/ 	.byte	0x04, 0x1c
        /*00ca*/ 	.short	(.L_71 - .L_70)


	//   ....[0]....
.L_70:
        /*00cc*/ 	.word	0x00000070


	//   ....[1]....
        /*00d0*/ 	.word	0x00000230


	//----- nvinfo : EIATTR_CBANK_PARAM_SIZE
	.align		4
.L_71:
        /*00d4*/ 	.byte	0x03, 0x19
        /*00d6*/ 	.short	0x0048


	//----- nvinfo : EIATTR_PARAM_CBANK
	.align		4
        /*00d8*/ 	.byte	0x04, 0x0a
        /*00da*/ 	.short	(.L_73 - .L_72)
	.align		4
.L_72:
        /*00dc*/ 	.word	index@(.nv.constant0._Z12opt_cond_itriPdddiiddiiS_)
        /*00e0*/ 	.short	0x0380
        /*00e2*/ 	.short	0x0048


	//----- nvinfo : EIATTR_SW_WAR
	.align		4
.L_73:
        /*00e4*/ 	.byte	0x04, 0x36
        /*00e6*/ 	.short	(.L_75 - .L_74)
.L_74:
        /*00e8*/ 	.word	0x00000008
.L_75:


//--------------------- .nv.info._Z19cuda_svm_level_initPdPiS_S_diii --------------------------
	.section	.nv.info._Z19cuda_svm_level_initPdPiS_S_diii,"",@"SHT_CUDA_INFO"
	.sectionflags	@""
	.align	4


	//----- nvinfo : EIATTR_CUDA_API_VERSION
	.align		4
        /*0000*/ 	.byte	0x04, 0x37
        /*0002*/ 	.short	(.L_77 - .L_76)
.L_76:
        /*0004*/ 	.word	0x00000082


	//----- nvinfo : EIATTR_KPARAM_INFO
	.align		4
.L_77:
        /*0008*/ 	.byte	0x04, 0x17
        /*000a*/ 	.short	(.L_79 - .L_78)
.L_78:
        /*000c*/ 	.word	0x00000000
        /*0010*/ 	.short	0x0007
        /*0012*/ 	.short	0x0030
        /*0014*/ 	.byte	0x00, 0xf0, 0x11, 0x00


	//----- nvinfo : EIATTR_KPARAM_INFO
	.align		4
.L_79:
        /*0018*/ 	.byte	0x04, 0x17
        /*001a*/ 	.short	(.L_81 - .L_80)
.L_80:
        /*001c*/ 	.word	0x00000000
        /*0020*/ 	.short	0x0006
        /*0022*/ 	.short	0x002c
        /*0024*/ 	.byte	0x00, 0xf0, 0x11, 0x00


	//----- nvinfo : EIATTR_KPARAM_INFO
	.align		4
.L_81:
        /*0028*/ 	.byte	0x04, 0x17
        /*002a*/ 	.short	(.L_83 - .L_82)
.L_82:
        /*002c*/ 	.word	0x00000000
        /*0030*/ 	.short	0x0005
        /*0032*/ 	.short	0x0028
        /*0034*/ 	.byte	0x00, 0xf0, 0x11, 0x00


	//----- nvinfo : EIATTR_KPARAM_INFO
	.align		4
.L_83:
        /*0038*/ 	.byte	0x04, 0x17
        /*003a*/ 	.short	(.L_85 - .L_84)
.L_84:
        /*003c*/ 	.word	0x00000000
        /*0040*/ 	.short	0x0004
        /*0042*/ 	.short	0x0020
        /*0044*/ 	.byte	0x00, 0xf0, 0x21, 0x00


	//----- nvinfo : EIATTR_KPARAM_INFO
	.align		4
.L_85:
        /*0048*/ 	.byte	0x04, 0x17
        /*004a*/ 	.short	(.L_87 - .L_86)
.L_86:
        /*004c*/ 	.word	0x00000000
        /*0050*/ 	.short	0x0003
        /*0052*/ 	.short	0x0018
        /*0054*/ 	.byte	0x00, 0xf5, 0x21, 0x00


	//----- nvinfo : EIATTR_KPARAM_INFO
	.align		4
.L_87:
        /*0058*/ 	.byte	0x04, 0x17
        /*005a*/ 	.short	(.L_89 - .L_88)
.L_88:
        /*005c*/ 	.word	0x00000000
        /*0060*/ 	.short	0x0002
        /*0062*/ 	.short	0x0010
        /*0064*/ 	.byte	0x00, 0xf5, 0x21, 0x00


	//----- nvinfo : EIATTR_KPARAM_INFO
	.align		4
.L_89:
        /*0068*/ 	.byte	0x04, 0x17
        /*006a*/ 	.short	(.L_91 - .L_90)
.L_90:
        /*006c*/ 	.word	0x00000000
        /*0070*/ 	.short	0x0001
        /*0072*/ 	.short	0x0008
        /*0074*/ 	.byte	0x00, 0xf5, 0x21, 0x00


	//----- nvinfo : EIATTR_KPARAM_INFO
	.align		4
.L_91:
        /*0078*/ 	.byte	0x04, 0x17
        /*007a*/ 	.short	(.L_93 - .L_92)
.L_92:
        /*007c*/ 	.word	0x00000000
        /*0080*/ 	.short	0x0000
        /*0082*/ 	.short	0x0000
        /*0084*/ 	.byte	0x00, 0xf5, 0x21, 0x00


	//----- nvinfo : EIATTR_SPARSE_MMA_MASK
	.align		4
.L_93:
        /*0088*/ 	.byte	0x03, 0x50
        /*008a*/ 	.short	0x0000


	//----- nvinfo : EIATTR_MAXREG_COUNT
	.align		4
        /*008c*/ 	.byte	0x03, 0x1b
        /*008e*/ 	.short	0x00ff


	//----- nvinfo : EIATTR_MERCURY_ISA_VERSION
	.align		4
        /*0090*/ 	.byte	0x03, 0x5f
        /*0092*/ 	.short	0x0101


	//----- nvinfo : EIATTR_VRC_CTA_INIT_COUNT
	.align		4
        /*0094*/ 	.byte	0x02, 0x4a
	.zero		1
	.zero		1


	//----- nvinfo : EIATTR_EXIT_INSTR_OFFSETS
	.align		4
        /*0098*/ 	.byte	0x04, 0x1c
        /*009a*/ 	.short	(.L_95 - .L_94)


	//   ....[0]....
.L_94:
        /*009c*/ 	.word	0x00004230


	//----- nvinfo : EIATTR_CRS_STACK_SIZE
	.align		4
.L_95:
        /*00a0*/ 	.byte	0x04, 0x1e
        /*00a2*/ 	.short	(.L_97 - .L_96)
.L_96:
        /*00a4*/ 	.word	0x00000000


	//----- nvinfo : EIATTR_CBANK_PARAM_SIZE
	.align		4
.L_97:
        /*00a8*/ 	.byte	0x03, 0x19
        /*00aa*/ 	.short	0x0034


	//----- nvinfo : EIATTR_PARAM_CBANK
	.align		4
        /*00ac*/ 	.byte	0x04, 0x0a
        /*00ae*/ 	.short	(.L_99 - .L_98)
	.align		4
.L_98:
        /*00b0*/ 	.word	index@(.nv.constant0._Z19cuda_svm_level_initPdPiS_S_diii)
        /*00b4*/ 	.short	0x0380
        /*00b6*/ 	.short	0x0034


	//----- nvinfo : EIATTR_SW_WAR
	.align		4
.L_99:
        /*00b8*/ 	.byte	0x04, 0x36
        /*00ba*/ 	.short	(.L_101 - .L_100)
.L_100:
        /*00bc*/ 	.word	0x00000008
.L_101:


//--------------------- .nv.callgraph             --------------------------
	.section	.nv.callgraph,"",@"SHT_CUDA_CALLGRAPH"
	.align	4
	.sectionentsize	8
	.align		4
        /*0000*/ 	.word	0x00000000
	.align		4
        /*0004*/ 	.word	0xffffffff
	.align		4
        /*0008*/ 	.word	0x00000000
	.align		4
        /*000c*/ 	.word	0xfffffffe
	.align		4
        /*0010*/ 	.word	0x00000000
	.align		4
        /*0014*/ 	.word	0xfffffffd
	.align		4
        /*0018*/ 	.word	0x00000000
	.align		4
        /*001c*/ 	.word	0xfffffffc


//--------------------- .text._Z13cuda_svm_testdiPdPiS0_iS0_id --------------------------
	.section	.text._Z13cuda_svm_testdiPdPiS0_iS0_id,"ax",@progbits
	.align	128
        .global         _Z13cuda_svm_testdiPdPiS0_iS0_id
        .type           _Z13cuda_svm_testdiPdPiS0_iS0_id,@function
        .size           _Z13cuda_svm_testdiPdPiS0_iS0_id,(.L_x_114 - _Z13cuda_svm_testdiPdPiS0_iS0_id)
        .other          _Z13cuda_svm_testdiPdPiS0_iS0_id,@"STO_CUDA_ENTRY STV_DEFAULT"
_Z13cuda_svm_testdiPdPiS0_iS0_id:
.text._Z13cuda_svm_testdiPdPiS0_iS0_id:
[----:B------:R-:W-:Y:S01]  /*0000*/  LDC R1, c[0x0][0x37c] ;  /* 0x0000df00ff017b82 */ /* 0x000fe20000000800 */
[----:B------:R-:W0:Y:S07]  /*0010*/  S2R R3, SR_TID.X ;  /* 0x0000000000037919 */ /* 0x000e2e0000002100 */
[----:B------:R-:W0:Y:S01]  /*0020*/  S2UR UR4, SR_CTAID.X ;  /* 0x00000000000479c3 */ /* 0x000e220000002500 */
[----:B------:R-:W1:Y:S07]  /*0030*/  LDCU UR5, c[0x0][0x3b8] ;  /* 0x00007700ff0577ac */ /* 0x000e6e0008000800 */
[----:B------:R-:W0:Y:S02]  /*0040*/  LDC R0, c[0x0][0x360] ;  /* 0x0000d800ff007b82 */ /* 0x000e240000000800 */
[----:B0-----:R-:W-:-:S05]  /*0050*/  IMAD R0, R0, UR4, R3 ;  /* 0x0000000400007c24 */ /* 0x001fca000f8e0203 */
[----:B-1----:R-:W-:-:S13]  /*0060*/  ISETP.GE.AND P0, PT, R0, UR5, PT ;  /* 0x0000000500007c0c */ /* 0x002fda000bf06270 */
[----:B------:R-:W-:Y:S05]  /*0070*/  @P0 EXIT ;  /* 0x000000000000094d */ /* 0x000fea0003800000 */
[----:B------:R-:W0:Y:S01]  /*0080*/  LDCU UR4, c[0x0][0x388] ;  /* 0x00007100ff0477ac */ /* 0x000e220008000800 */
[----:B------:R-:W1:Y:S01]  /*0090*/  LDCU.64 UR6, c[0x0][0x380] ;  /* 0x00007000ff0677ac */ /* 0x000e620008000a00 */
[----:B------:R-:W2:Y:S01]  /*00a0*/  LDCU.64 UR16, c[0x0][0x358] ;  /* 0x00006b00ff1077ac */ /* 0x000ea20008000a00 */
[----:B0-----:R-:W-:Y:S01]  /*00b0*/  UISETP.GE.AND UP0, UPT, UR4, 0x1, UPT ;  /* 0x000000010400788c */ /* 0x001fe2000bf06270 */
[----:B-1----:R-:W-:Y:S02]  /*00c0*/  IMAD.U32 R12, RZ, RZ, UR6 ;  /* 0x00000006ff0c7e24 */ /* 0x002fe4000f8e00ff */
[----:B------:R-:W-:-:S06]  /*00d0*/  IMAD.U32 R13, RZ, RZ, UR7 ;  /* 0x00000007ff0d7e24 */ /* 0x000fcc000f8e00ff */
[----:B--2---:R-:W-:Y:S05]  /*00e0*/  BRA.U !UP0, `(.L_x_0) ;  /* 0x0000002508647547 */ /* 0x004fea000b800000 */
[----:B------:R-:W0:Y:S02]  /*00f0*/  LDCU UR5, c[0x0][0x3a8] ;  /* 0x00007500ff0577ac */ /* 0x000e240008000800 */
[----:B0-----:R-:W-:Y:S02]  /*0100*/  UISETP.GE.AND UP0, UPT, UR5, 0x1, UPT ;  /* 0x000000010500788c */ /* 0x001fe4000bf06270 */
[----:B------:R-:W-:-:S07]  /*0110*/  UIADD3 UR18, UPT, UPT, UR5, 0x1, URZ ;  /* 0x0000000105127890 */ /* 0x000fce000fffe0ff */
[----:B------:R-:W-:Y:S05]  /*0120*/  BRA.U !UP0, `(.L_x_1) ;  /* 0x00000011081c7547 */ /* 0x000fea000b800000 */
[----:B------:R-:W-:Y:S02]  /*0130*/  IMAD R4, R0, UR18, RZ ;  /* 0x0000001200047c24 */ /* 0x000fe4000f8e02ff */
[----:B------:R-:W-:-:S07]  /*0140*/  IMAD.MOV.U32 R5, RZ, RZ, RZ ;  /* 0x000000ffff057224 */ /* 0x000fce00078e00ff */
.L_x_29:
[----:B------:R-:W0:Y:S01]  /*0150*/  LDC.64 R6, c[0x0][0x398] ;  /* 0x0000e600ff067b82 */ /* 0x000e220000000a00 */
[----:B------:R-:W-:Y:S01]  /*0160*/  IMAD R3, R5, UR18, RZ ;  /* 0x0000001205037c24 */ /* 0x000fe2000f8e02ff */
[----:B------:R-:W1:Y:S06]  /*0170*/  LDCU.64 UR4, c[0x0][0x3b0] ;  /* 0x00007600ff0477ac */ /* 0x000e6c0008000a00 */
[----:B------:R-:W2:Y:S08]  /*0180*/  LDC.64 R16, c[0x0][0x390] ;  /* 0x0000e400ff107b82 */ /* 0x000eb00000000a00 */
[----:B------:R-:W3:Y:S01]  /*0190*/  LDC R10, c[0x0][0x3a8] ;  /* 0x0000ea00ff0a7b82 */ /* 0x000ee20000000800 */
[----:B0-----:R-:W-:-:S05]  /*01a0*/  IMAD.WIDE.U32 R6, R3, 0x4, R6 ;  /* 0x0000000403067825 */ /* 0x001fca00078e0006 */
[----:B------:R-:W4:Y:S01]  /*01b0*/  LDG.E R14, desc[UR16][R6.64] ;  /* 0x00000010060e7981 */ /* 0x000f22000c1e1900 */
[----:B--2---:R-:W-:-:S05]  /*01c0*/  IMAD.WIDE.U32 R16, R5, 0x8, R16 ;  /* 0x0000000805107825 */ /* 0x004fca00078e0010 */
[----:B------:R-:W2:Y:S01]  /*01d0*/  LDG.E.64 R2, desc[UR16][R16.64] ;  /* 0x0000001010027981 */ /* 0x000ea2000c1e1b00 */
[----:B------:R-:W-:Y:S01]  /*01e0*/  BSSY.RECONVERGENT B0, `(.L_x_2) ;  /* 0x0000020000007945 */ /* 0x000fe20003800200 */
[----:B------:R-:W-:Y:S02]  /*01f0*/  IMAD.MOV.U32 R11, RZ, RZ, 0x1 ;  /* 0x00000001ff0b7424 */ /* 0x000fe400078e00ff */
[----:B------:R-:W-:Y:S01]  /*0200*/  IMAD.MOV.U32 R15, RZ, RZ, 0x1 ;  /* 0x00000001ff0f7424 */ /* 0x000fe200078e00ff */
[----:B----4-:R-:W2:Y:S02]  /*0210*/  I2F.F64 R8, R14 ;  /* 0x0000000e00087312 */ /* 0x010ea40000201c00 */
[----:B--2---:R-:W-:Y:S01]  /*0220*/  DMUL R2, R2, R8 ;  /* 0x0000000802027228 */ /* 0x004fe20000000000 */
[----:B-1-3--:R-:W-:-:S10]  /*0230*/  CS2R R8, SRZ ;  /* 0x0000000000087805 */ /* 0x00afd4000001ff00 */
.L_x_6:
[----:B------:R-:W-:Y:S01]  /*0240*/  SHF.R.S32.HI R17, RZ, 0x1f, R11 ;  /* 0x0000001fff117819 */ /* 0x000fe2000001140b */
[----:B------:R-:W-:Y:S01]  /*0250*/  IMAD.WIDE R18, R15, 0x4, R6 ;  /* 0x000000040f127825 */ /* 0x000fe200078e0206 */
[----:B------:R-:W-:-:S04]  /*0260*/  IADD3 R14, P0, PT, R4, R11, RZ ;  /* 0x0000000b040e7210 */ /* 0x000fc80007f1e0ff */
[----:B------:R-:W-:Y:S01]  /*0270*/  LEA.HI.X.SX32 R17, R4, R17, 0x1, P0 ;  /* 0x0000001104117211 */ /* 0x000fe200000f0eff */
[----:B------:R-:W2:Y:S01]  /*0280*/  LDG.E R18, desc[UR16][R18.64] ;  /* 0x0000001012127981 */ /* 0x000ea2000c1e1900 */
[----:B------:R-:W-:-:S04]  /*0290*/  LEA R16, P0, R14, UR4, 0x2 ;  /* 0x000000040e107c11 */ /* 0x000fc8000f8010ff */
[----:B------:R-:W-:-:S06]  /*02a0*/  LEA.HI.X R17, R14, UR5, R17, 0x2, P0 ;  /* 0x000000050e117c11 */ /* 0x000fcc00080f1411 */
[----:B------:R-:W2:Y:S01]  /*02b0*/  LDG.E R17, desc[UR16][R16.64] ;  /* 0x0000001010117981 */ /* 0x000ea2000c1e1900 */
[----:B------:R-:W-:Y:S01]  /*02c0*/  BSSY.RECONVERGENT B1, `(.L_x_3) ;  /* 0x000000e000017945 */ /* 0x000fe20003800200 */
[----:B--2---:R-:W-:-:S13]  /*02d0*/  ISETP.GE.AND P0, PT, R18, R17, PT ;  /* 0x000000111200720c */ /* 0x004fda0003f06270 */
[----:B------:R-:W-:Y:S05]  /*02e0*/  @!P0 BRA `(.L_x_4) ;  /* 0x0000000000248947 */ /* 0x000fea0003800000 */
[----:B------:R-:W-:Y:S01]  /*02f0*/  ISETP.GT.AND P0, PT, R18, R17, PT ;  /* 0x000000111200720c */ /* 0x000fe20003f04270 */
[----:B------:R-:W-:Y:S01]  /*0300*/  DADD R16, R8, 1 ;  /* 0x3ff0000008107429 */ /* 0x000fe20000000000 */
[----:B------:R-:W-:Y:S02]  /*0310*/  VIADD R14, R15, 0x1 ;  /* 0x000000010f0e7836 */ /* 0x000fe40000000000 */
[----:B------:R-:W-:-:S07]  /*0320*/  VIADD R11, R11, 0x1 ;  /* 0x000000010b0b7836 */ /* 0x000fce0000000000 */
[----:B------:R-:W-:Y:S02]  /*0330*/  FSEL R8, R8, R16, !P0 ;  /* 0x0000001008087208 */ /* 0x000fe40004000000 */
[----:B------:R-:W-:Y:S02]  /*0340*/  @P0 IADD3 R14, PT, PT, R15, RZ, RZ ;  /* 0x000000ff0f0e0210 */ /* 0x000fe40007ffe0ff */
[----:B------:R-:W-:-:S03]  /*0350*/  FSEL R9, R9, R17, !P0 ;  /* 0x0000001109097208 */ /* 0x000fc60004000000 */
[----:B------:R-:W-:Y:S01]  /*0360*/  IMAD.MOV.U32 R15, RZ, RZ, R14 ;  /* 0x000000ffff0f7224 */ /* 0x000fe200078e000e */
[----:B------:R-:W-:Y:S06]  /*0370*/  BRA `(.L_x_5) ;  /* 0x0000000000087947 */ /* 0x000fec0003800000 */
.L_x_4:
[----:B------:R-:W-:Y:S01]  /*0380*/  DADD R8, R8, 1 ;  /* 0x3ff0000008087429 */ /* 0x000fe20000000000 */
[----:B------:R-:W-:-:S10]  /*0390*/  VIADD R15, R15, 0x1 ;  /* 0x000000010f0f7836 */ /* 0x000fd40000000000 */
.L_x_5:
[----:B------:R-:W-:Y:S05]  /*03a0*/  BSYNC.RECONVERGENT B1 ;  /* 0x0000000000017941 */ /* 0x000fea0003800200 */
.L_x_3:
[----:B------:R-:W-:-:S04]  /*03b0*/  VIMNMX R17, PT, PT, R11, R15, !PT ;  /* 0x0000000f0b117248 */ /* 0x000fc80007fe0100 */
[----:B------:R-:W-:-:S13]  /*03c0*/  ISETP.GT.AND P0, PT, R17, R10, PT ;  /* 0x0000000a1100720c */ /* 0x000fda0003f04270 */
[----:B------:R-:W-:Y:S05]  /*03d0*/  @!P0 BRA `(.L_x_6) ;  /* 0xfffffffc00988947 */ /* 0x000fea000383ffff */
[----:B------:R-:W-:Y:S05]  /*03e0*/  BSYNC.RECONVERGENT B0 ;  /* 0x0000000000007941 */ /* 0x000fea0003800200 */
.L_x_2:
[----:B------:R-:W-:Y:S01]  /*03f0*/  ISETP.GT.AND P0, PT, R15, R10, PT ;  /* 0x0000000a0f00720c */ /* 0x000fe20003f04270 */
[----:B------:R-:W-:-:S12]  /*0400*/  BSSY.RECONVERGENT B0, `(.L_x_7) ;  /* 0x0000049000007945 */ /* 0x000fd80003800200 */
[----:B------:R-:W-:Y:S05]  /*0410*/  @P0 BRA `(.L_x_8) ;  /* 0x00000004001c0947 */ /* 0x000fea0003800000 */
[----:B------:R-:W-:Y:S01]  /*0420*/  IADD3 R6, PT, PT, -R15, UR18, RZ ;  /* 0x000000120f067c10 */ /* 0x000fe2000fffe1ff */
[--C-:B------:R-:W-:Y:S01]  /*0430*/  IMAD.IADD R7, R10, 0x1, -R15.reuse ;  /* 0x000000010a077824 */ /* 0x100fe200078e0a0f */
[----:B------:R-:W-:Y:S02]  /*0440*/  BSSY.RECONVERGENT B1, `(.L_x_9) ;  /* 0x000000e000017945 */ /* 0x000fe40003800200 */
[----:B------:R-:W-:Y:S02]  /*0450*/  LOP3.LUT P1, R6, R6, 0x3, RZ, 0xc0, !PT ;  /* 0x0000000306067812 */ /* 0x000fe4000782c0ff */
[----:B------:R-:W-:Y:S01]  /*0460*/  ISETP.GE.U32.AND P0, PT, R7, 0x3, PT ;  /* 0x000000030700780c */ /* 0x000fe20003f06070 */
[----:B------:R-:W-:-:S10]  /*0470*/  IMAD.MOV.U32 R7, RZ, RZ, R15 ;  /* 0x000000ffff077224 */ /* 0x000fd400078e000f */
[----:B------:R-:W-:Y:S05]  /*0480*/  @!P1 BRA `(.L_x_10) ;  /* 0x0000000000249947 */ /* 0x000fea0003800000 */
[----:B------:R-:W-:Y:S01]  /*0490*/  ISETP.NE.AND P1, PT, R6, 0x1, PT ;  /* 0x000000010600780c */ /* 0x000fe20003f25270 */
[----:B------:R-:W-:Y:S01]  /*04a0*/  DADD R8, R8, 1 ;  /* 0x3ff0000008087429 */ /* 0x000fe20000000000 */
[----:B------:R-:W-:-:S11]  /*04b0*/  VIADD R7, R15, 0x1 ;  /* 0x000000010f077836 */ /* 0x000fd60000000000 */
[----:B------:R-:W-:Y:S05]  /*04c0*/  @!P1 BRA `(.L_x_10) ;  /* 0x0000000000149947 */ /* 0x000fea0003800000 */
[----:B------:R-:W-:Y:S01]  /*04d0*/  ISETP.NE.AND P1, PT, R6, 0x2, PT ;  /* 0x000000020600780c */ /* 0x000fe20003f25270 */
[----:B------:R-:W-:Y:S01]  /*04e0*/  DADD R8, R8, 1 ;  /* 0x3ff0000008087429 */ /* 0x000fe20000000000 */
[----:B------:R-:W-:-:S11]  /*04f0*/  IADD3 R7, PT, PT, R15, 0x2, RZ ;  /* 0x000000020f077810 */ /* 0x000fd60007ffe0ff */
[----:B------:R-:W-:Y:S01]  /*0500*/  @P1 DADD R8, R8, 1 ;  /* 0x3ff0000008081429 */ /* 0x000fe20000000000 */
[----:B------:R-:W-:-:S10]  /*0510*/  @P1 VIADD R7, R15, 0x3 ;  /* 0x000000030f071836 */ /* 0x000fd40000000000 */
.L_x_10:
[----:B------:R-:W-:Y:S05]  /*0520*/  BSYNC.RECONVERGENT B1 ;  /* 0x0000000000017941 */ /* 0x000fea0003800200 */
.L_x_9:
[----:B------:R-:W-:Y:S05]  /*0530*/  @!P0 BRA `(.L_x_8) ;  /* 0x0000000000d48947 */ /* 0x000fea0003800000 */
[----:B------:R-:W-:-:S05]  /*0540*/  IMAD.IADD R6, R7, 0x1, -R10 ;  /* 0x0000000107067824 */ /* 0x000fca00078e0a0a */
[----:B------:R-:W-:-:S13]  /*0550*/  ISETP.GE.AND P0, PT, R6, 0x1, PT ;  /* 0x000000010600780c */ /* 0x000fda0003f06270 */
[----:B------:R-:W-:Y:S05]  /*0560*/  @P0 BRA `(.L_x_11) ;  /* 0x0000000000ac0947 */ /* 0x000fea0003800000 */
[----:B------:R-:W-:Y:S01]  /*0570*/  IADD3 R7, PT, PT, -R6, 0x1, RZ ;  /* 0x0000000106077810 */ /* 0x000fe20007ffe1ff */
[----:B------:R-:W-:Y:S01]  /*0580*/  BSSY.RECONVERGENT B1, `(.L_x_12) ;  /* 0x0000018000017945 */ /* 0x000fe20003800200 */
[----:B------:R-:W-:Y:S02]  /*0590*/  PLOP3.LUT P0, PT, PT, PT, PT, 0x80, 0x8 ;  /* 0x000000000008781c */ /* 0x000fe40003f0f070 */
[----:B------:R-:W-:-:S13]  /*05a0*/  ISETP.GT.AND P1, PT, R7, 0xc, PT ;  /* 0x0000000c0700780c */ /* 0x000fda0003f24270 */
[----:B------:R-:W-:Y:S05]  /*05b0*/  @!P1 BRA `(.L_x_13) ;  /* 0x0000000000509947 */ /* 0x000fea0003800000 */
[----:B------:R-:W-:-:S13]  /*05c0*/  PLOP3.LUT P0, PT, PT, PT, PT, 0x8, 0x80 ;  /* 0x000000000080781c */ /* 0x000fda0003f0e170 */
.L_x_14:
[----:B------:R-:W-:Y:S01]  /*05d0*/  DADD R8, R8, 1 ;  /* 0x3ff0000008087429 */ /* 0x000fe20000000000 */
[----:B------:R-:W-:-:S05]  /*05e0*/  VIADD R6, R6, 0x10 ;  /* 0x0000001006067836 */ /* 0x000fca0000000000 */
[----:B------:R-:W-:Y:S02]  /*05f0*/  ISETP.GE.AND P1, PT, R6, -0xb, PT ;  /* 0xfffffff50600780c */ /* 0x000fe40003f26270 */
[----:B------:R-:W-:-:S08]  /*0600*/  DADD R8, R8, 1 ;  /* 0x3ff0000008087429 */ /* 0x000fd00000000000 */
        /* <DEDUP_REMOVED lines=13> */
[----:B------:R-:W-:Y:S01]  /*06e0*/  DADD R8, R8, 1 ;  /* 0x3ff0000008087429 */ /* 0x000fe20000000000 */
[----:B------:R-:W-:Y:S10]  /*06f0*/  @!P1 BRA `(.L_x_14) ;  /* 0xfffffffc00b49947 */ /* 0x000ff4000383ffff */
.L_x_13:
[----:B------:R-:W-:Y:S05]  /*0700*/  BSYNC.RECONVERGENT B1 ;  /* 0x0000000000017941 */ /* 0x000fea0003800200 */
.L_x_12:
[----:B------:R-:W-:Y:S01]  /*0710*/  IADD3 R7, PT, PT, -R6, 0x1, RZ ;  /* 0x0000000106077810 */ /* 0x000fe20007ffe1ff */
[----:B------:R-:W-:Y:S03]  /*0720*/  BSSY.RECONVERGENT B1, `(.L_x_15) ;  /* 0x000000d000017945 */ /* 0x000fe60003800200 */
[----:B------:R-:W-:-:S13]  /*0730*/  ISETP.GT.AND P1, PT, R7, 0x4, PT ;  /* 0x000000040700780c */ /* 0x000fda0003f24270 */
[----:B------:R-:W-:Y:S05]  /*0740*/  @!P1 BRA `(.L_x_16) ;  /* 0x0000000000289947 */ /* 0x000fea0003800000 */
[----:B------:R-:W-:Y:S01]  /*0750*/  DADD R8, R8, 1 ;  /* 0x3ff0000008087429 */ /* 0x000fe20000000000 */
[----:B------:R-:W-:Y:S01]  /*0760*/  PLOP3.LUT P0, PT, PT, PT, PT, 0x8, 0x80 ;  /* 0x000000000080781c */ /* 0x000fe20003f0e170 */
[----:B------:R-:W-:-:S06]  /*0770*/  VIADD R6, R6, 0x8 ;  /* 0x0000000806067836 */ /* 0x000fcc0000000000 */
[----:B------:R-:W-:-:S08]  /*0780*/  DADD R8, R8, 1 ;  /* 0x3ff0000008087429 */ /* 0x000fd00000000000 */
[----:B------:R-:W-:-:S08]  /*0790*/  DADD R8, R8, 1 ;  /* 0x3ff0000008087429 */ /* 0x000fd00000000000 */
[----:B------:R-:W-:-:S08]  /*07a0*/  DADD R8, R8, 1 ;  /* 0x3ff0000008087429 */ /* 0x000fd00000000000 */
[----:B------:R-:W-:-:S08]  /*07b0*/  DADD R8, R8, 1 ;  /* 0x3ff0000008087429 */ /* 0x000fd00000000000 */
[----:B------:R-:W-:-:S08]  /*07c0*/  DADD R8, R8, 1 ;  /* 0x3ff0000008087429 */ /* 0x000fd00000000000 */
[----:B------:R-:W-:-:S08]  /*07d0*/  DADD R8, R8, 1 ;  /* 0x3ff0000008087429 */ /* 0x000fd00000000000 */
[----:B------:R-:W-:-:S11]  /*07e0*/  DADD R8, R8, 1 ;  /* 0x3ff0000008087429 */ /* 0x000fd60000000000 */
.L_x_16:
[----:B------:R-:W-:Y:S05]  /*07f0*/  BSYNC.RECONVERGENT B1 ;  /* 0x0000000000017941 */ /* 0x000fea0003800200 */
.L_x_15:
[----:B------:R-:W-:-:S13]  /*0800*/  ISETP.NE.OR P0, PT, R6, 0x1, P0 ;  /* 0x000000010600780c */ /* 0x000fda0000705670 */
[----:B------:R-:W-:Y:S05]  /*0810*/  @!P0 BRA `(.L_x_8) ;  /* 0x00000000001c8947 */ /* 0x000fea0003800000 */
.L_x_11:
[----:B------:R-:W-:Y:S01]  /*0820*/  DADD R8, R8, 1 ;  /* 0x3ff0000008087429 */ /* 0x000fe20000000000 */
[----:B------:R-:W-:-:S05]  /*0830*/  VIADD R6, R6, 0x4 ;  /* 0x0000000406067836 */ /* 0x000fca0000000000 */
[----:B------:R-:W-:Y:S02]  /*0840*/  ISETP.NE.AND P0, PT, R6, 0x1, PT ;  /* 0x000000010600780c */ /* 0x000fe40003f05270 */
[----:B------:R-:W-:-:S08]  /*0850*/  DADD R8, R8, 1 ;  /* 0x3ff0000008087429 */ /* 0x000fd00000000000 */
[----:B------:R-:W-:-:S08]  /*0860*/  DADD R8, R8, 1 ;  /* 0x3ff0000008087429 */ /* 0x000fd00000000000 */
[----:B------:R-:W-:Y:S01]  /*0870*/  DADD R8, R8, 1 ;  /* 0x3ff0000008087429 */ /* 0x000fe20000000000 */
[----:B------:R-:W-:Y:S10]  /*0880*/  @P0 BRA `(.L_x_11) ;  /* 0xfffffffc00e40947 */ /* 0x000ff4000383ffff */
.L_x_8:
[----:B------:R-:W-:Y:S05]  /*0890*/  BSYNC.RECONVERGENT B0 ;  /* 0x0000000000007941 */ /* 0x000fea0003800200 */
.L_x_7:
[----:B------:R-:W-:Y:S01]  /*08a0*/  ISETP.GT.AND P0, PT, R11, R10, PT ;  /* 0x0000000a0b00720c */ /* 0x000fe20003f04270 */
[----:B------:R-:W-:-:S12]  /*08b0*/  BSSY.RECONVERGENT B0, `(.L_x_17) ;  /* 0x000004a000007945 */ /* 0x000fd80003800200 */
[----:B------:R-:W-:Y:S05]  /*08c0*/  @P0 BRA `(.L_x_18) ;  /* 0x0000000400200947 */ /* 0x000fea0003800000 */
[----:B------:R-:W-:Y:S01]  /*08d0*/  IADD3 R6, PT, PT, -R11, UR18, RZ ;  /* 0x000000120b067c10 */ /* 0x000fe2000fffe1ff */
[----:B------:R-:W-:Y:S01]  /*08e0*/  IMAD.IADD R10, R10, 0x1, -R11 ;  /* 0x000000010a0a7824 */ /* 0x000fe200078e0a0b */
[----:B------:R-:W-:Y:S02]  /*08f0*/  BSSY.RECONVERGENT B1, `(.L_x_19) ;  /* 0x000000e000017945 */ /* 0x000fe40003800200 */
[----:B------:R-:W-:Y:S02]  /*0900*/  LOP3.LUT P1, R7, R6, 0x3, RZ, 0xc0, !PT ;  /* 0x0000000306077812 */ /* 0x000fe4000782c0ff */
[----:B------:R-:W-:Y:S02]  /*0910*/  ISETP.GE.U32.AND P0, PT, R10, 0x3, PT ;  /* 0x000000030a00780c */ /* 0x000fe40003f06070 */
[----:B------:R-:W-:-:S09]  /*0920*/  MOV R6, R11 ;  /* 0x0000000b00067202 */ /* 0x000fd20000000f00 */
[----:B------:R-:W-:Y:S05]  /*0930*/  @!P1 BRA `(.L_x_20) ;  /* 0x0000000000249947 */ /* 0x000fea0003800000 */
[----:B------:R-:W-:Y:S01]  /*0940*/  ISETP.NE.AND P1, PT, R7, 0x1, PT ;  /* 0x000000010700780c */ /* 0x000fe20003f25270 */
[----:B------:R-:W-:Y:S01]  /*0950*/  DADD R8, R8, 1 ;  /* 0x3ff0000008087429 */ /* 0x000fe20000000000 */
[----:B------:R-:W-:-:S11]  /*0960*/  VIADD R6, R11, 0x1 ;  /* 0x000000010b067836 */ /* 0x000fd60000000000 */
[----:B------:R-:W-:Y:S05]  /*0970*/  @!P1 BRA `(.L_x_20) ;  /* 0x0000000000149947 */ /* 0x000fea0003800000 */
[----:B------:R-:W-:Y:S01]  /*0980*/  ISETP.NE.AND P1, PT, R7, 0x2, PT ;  /* 0x000000020700780c */ /* 0x000fe20003f25270 */
[----:B------:R-:W-:Y:S01]  /*0990*/  DADD R8, R8, 1 ;  /* 0x3ff0000008087429 */ /* 0x000fe20000000000 */
[----:B------:R-:W-:-:S11]  /*09a0*/  VIADD R6, R11, 0x2 ;  /* 0x000000020b067836 */ /* 0x000fd60000000000 */
[----:B------:R-:W-:Y:S01]  /*09b0*/  @P1 DADD R8, R8, 1 ;  /* 0x3ff0000008081429 */ /* 0x000fe20000000000 */
[----:B------:R-:W-:-:S10]  /*09c0*/  @P1 VIADD R6, R11, 0x3 ;  /* 0x000000030b061836 */ /* 0x000fd40000000000 */
.L_x_20:
[----:B------:R-:W-:Y:S05]  /*09d0*/  BSYNC.RECONVERGENT B1 ;  /* 0x0000000000017941 */ /* 0x000fea0003800200 */
.L_x_19:
[----:B------:R-:W-:Y:S05]  /*09e0*/  @!P0 BRA `(.L_x_18) ;  /* 0x0000000000d88947 */ /* 0x000fea0003800000 */
[----:B------:R-:W-:-:S13]  /*09f0*/  ISETP.GE.AND P0, PT, R6, UR18, PT ;  /* 0x0000001206007c0c */ /* 0x000fda000bf06270 */
[----:B------:R-:W-:Y:S05]  /*0a00*/  @P0 BRA `(.L_x_21) ;  /* 0x0000000000b40947 */ /* 0x000fea0003800000 */
[----:B------:R-:W-:Y:S01]  /*0a10*/  IADD3 R7, PT, PT, -R6, UR18, RZ ;  /* 0x0000001206077c10 */ /* 0x000fe2000fffe1ff */
[----:B------:R-:W-:Y:S01]  /*0a20*/  BSSY.RECONVERGENT B1, `(.L_x_22) ;  /* 0x000001a000017945 */ /* 0x000fe20003800200 */
[----:B------:R-:W-:Y:S02]  /*0a30*/  PLOP3.LUT P0, PT, PT, PT, PT, 0x80, 0x8 ;  /* 0x000000000008781c */ /* 0x000fe40003f0f070 */
[----:B------:R-:W-:-:S13]  /*0a40*/  ISETP.GT.AND P1, PT, R7, 0xc, PT ;  /* 0x0000000c0700780c */ /* 0x000fda0003f24270 */
[----:B------:R-:W-:Y:S05]  /*0a50*/  @!P1 BRA `(.L_x_23) ;  /* 0x0000000000589947 */ /* 0x000fea0003800000 */
[----:B------:R-:W-:Y:S01]  /*0a60*/  IMAD.U32 R7, RZ, RZ, UR18 ;  /* 0x00000012ff077e24 */ /* 0x000fe2000f8e00ff */
[----:B------:R-:W-:-:S03]  /*0a70*/  PLOP3.LUT P0, PT, PT, PT, PT, 0x8, 0x80 ;  /* 0x000000000080781c */ /* 0x000fc60003f0e170 */
[----:B------:R-:W-:-:S10]  /*0a80*/  VIADD R7, R7, 0xfffffff4 ;  /* 0xfffffff407077836 */ /* 0x000fd40000000000 */
.L_x_24:
[----:B------:R-:W-:Y:S01]  /*0a90*/  DADD R8, R8, 1 ;  /* 0x3ff0000008087429 */ /* 0x000fe20000000000 */
[----:B------:R-:W-:-:S05]  /*0aa0*/  VIADD R6, R6, 0x10 ;  /* 0x0000001006067836 */ /* 0x000fca0000000000 */
[----:B------:R-:W-:Y:S02]  /*0ab0*/  ISETP.GE.AND P1, PT, R6, R7, PT ;  /* 0x000000070600720c */ /* 0x000fe40003f26270 */
        /* <DEDUP_REMOVED lines=16> */
.L_x_23:
[----:B------:R-:W-:Y:S05]  /*0bc0*/  BSYNC.RECONVERGENT B1 ;  /* 0x0000000000017941 */ /* 0x000fea0003800200 */
.L_x_22:
[----:B------:R-:W-:Y:S01]  /*0bd0*/  IADD3 R7, PT, PT, -R6, UR18, RZ ;  /* 0x0000001206077c10 */ /* 0x000fe2000fffe1ff */
[----:B------:R-:W-:Y:S03]  /*0be0*/  BSSY.RECONVERGENT B1, `(.L_x_25) ;  /* 0x000000d000017945 */ /* 0x000fe60003800200 */
[----:B------:R-:W-:-:S13]  /*0bf0*/  ISETP.GT.AND P1, PT, R7, 0x4, PT ;  /* 0x000000040700780c */ /* 0x000fda0003f24270 */
[----:B------:R-:W-:Y:S05]  /*0c00*/  @!P1 BRA `(.L_x_26) ;  /* 0x0000000000289947 */ /* 0x000fea0003800000 */
[----:B------:R-:W-:Y:S01]  /*0c10*/  DADD R8, R8, 1 ;  /* 0x3ff0000008087429 */ /* 0x000fe20000000000 */
[----:B------:R-:W-:Y:S02]  /*0c20*/  PLOP3.LUT P0, PT, PT, PT, PT, 0x8, 0x80 ;  /* 0x000000000080781c */ /* 0x000fe40003f0e170 */
[----:B------:R-:W-:-:S05]  /*0c30*/  IADD3 R6, PT, PT, R6, 0x8, RZ ;  /* 0x0000000806067810 */ /* 0x000fca0007ffe0ff */
[----:B------:R-:W-:-:S08]  /*0c40*/  DADD R8, R8, 1 ;  /* 0x3ff0000008087429 */ /* 0x000fd00000000000 */
[----:B------:R-:W-:-:S08]  /*0c50*/  DADD R8, R8, 1 ;  /* 0x3ff0000008087429 */ /* 0x000fd00000000000 */
[----:B------:R-:W-:-:S08]  /*0c60*/  DADD R8, R8, 1 ;  /* 0x3ff0000008087429 */ /* 0x000fd00000000000 */
[----:B------:R-:W-:-:S08]  /*0c70*/  DADD R8, R8, 1 ;  /* 0x3ff0000008087429 */ /* 0x000fd00000000000 */
[----:B------:R-:W-:-:S08]  /*0c80*/  DADD R8, R8, 1 ;  /* 0x3ff0000008087429 */ /* 0x000fd00000000000 */
[----:B------:R-:W-:-:S08]  /*0c90*/  DADD R8, R8, 1 ;  /* 0x3ff0000008087429 */ /* 0x000fd00000000000 */
[----:B------:R-:W-:-:S11]  /*0ca0*/  DADD R8, R8, 1 ;  /* 0x3ff0000008087429 */ /* 0x000fd60000000000 */
.L_x_26:
[----:B------:R-:W-:Y:S05]  /*0cb0*/  BSYNC.RECONVERGENT B1 ;  /* 0x0000000000017941 */ /* 0x000fea0003800200 */
.L_x_25:
[----:B------:R-:W-:-:S13]  /*0cc0*/  ISETP.NE.OR P0, PT, R6, UR18, P0 ;  /* 0x0000001206007c0c */ /* 0x000fda0008705670 */
[----:B------:R-:W-:Y:S05]  /*0cd0*/  @!P0 BRA `(.L_x_18) ;  /* 0x00000000001c8947 */ /* 0x000fea0003800000 */
.L_x_21:
[----:B------:R-:W-:Y:S01]  /*0ce0*/  DADD R8, R8, 1 ;  /* 0x3ff0000008087429 */ /* 0x000fe20000000000 */
[----:B------:R-:W-:-:S05]  /*0cf0*/  VIADD R6, R6, 0x4 ;  /* 0x0000000406067836 */ /* 0x000fca0000000000 */
[----:B------:R-:W-:Y:S02]  /*0d00*/  ISETP.NE.AND P0, PT, R6, UR18, PT ;  /* 0x0000001206007c0c */ /* 0x000fe4000bf05270 */
[----:B------:R-:W-:-:S08]  /*0d10*/  DADD R8, R8, 1 ;  /* 0x3ff0000008087429 */ /* 0x000fd00000000000 */
[----:B------:R-:W-:-:S08]  /*0d20*/  DADD R8, R8, 1 ;  /* 0x3ff0000008087429 */ /* 0x000fd00000000000 */
[----:B------:R-:W-:Y:S01]  /*0d30*/  DADD R8, R8, 1 ;  /* 0x3ff0000008087429 */ /* 0x000fe20000000000 */
[----:B------:R-:W-:Y:S10]  /*0d40*/  @P0 BRA `(.L_x_21) ;  /* 0xfffffffc00e40947 */ /* 0x000ff4000383ffff */
.L_x_18:
[----:B------:R-:W-:Y:S05]  /*0d50*/  BSYNC.RECONVERGENT B0 ;  /* 0x0000000000007941 */ /* 0x000fea0003800200 */
.L_x_17:
[----:B------:R-:W0:Y:S01]  /*0d60*/  LDCU.64 UR4, c[0x0][0x3c0] ;  /* 0x00007800ff0477ac */ /* 0x000e220008000a00 */
[----:B------:R-:W-:Y:S01]  /*0d70*/  IMAD.MOV.U32 R6, RZ, RZ, 0x652b82fe ;  /* 0x652b82feff067424 */ /* 0x000fe200078e00ff */
[----:B------:R-:W-:Y:S01]  /*0d80*/  BSSY.RECONVERGENT B0, `(.L_x_27) ;  /* 0x000003b000007945 */ /* 0x000fe20003800200 */
[----:B------:R-:W-:Y:S01]  /*0d90*/  IMAD.MOV.U32 R7, RZ, RZ, 0x3ff71547 ;  /* 0x3ff71547ff077424 */ /* 0x000fe200078e00ff */
[----:B0-----:R-:W-:Y:S01]  /*0da0*/  DMUL R8, R8, -UR4 ;  /* 0x8000000408087c28 */ /* 0x001fe20008000000 */
[----:B------:R-:W-:Y:S01]  /*0db0*/  UMOV UR4, 0xfefa39ef ;  /* 0xfefa39ef00047882 */ /* 0x000fe20000000000 */
[----:B------:R-:W-:-:S06]  /*0dc0*/  UMOV UR5, 0x3fe62e42 ;  /* 0x3fe62e4200057882 */ /* 0x000fcc0000000000 */
[----:B------:R-:W-:Y:S02]  /*0dd0*/  DFMA R6, R8, R6, 6.75539944105574400000e+15 ;  /* 0x433800000806742b */ /* 0x000fe40000000006 */
[----:B------:R-:W-:-:S06]  /*0de0*/  FSETP.GEU.AND P0, PT, |R9|, 4.1917929649353027344, PT ;  /* 0x4086232b0900780b */ /* 0x000fcc0003f0e200 */
[----:B------:R-:W-:-:S08]  /*0df0*/  DADD R10, R6, -6.75539944105574400000e+15 ;  /* 0xc3380000060a7429 */ /* 0x000fd00000000000 */
[----:B------:R-:W-:Y:S01]  /*0e00*/  DFMA R14, R10, -UR4, R8 ;  /* 0x800000040a0e7c2b */ /* 0x000fe20008000008 */
[----:B------:R-:W-:Y:S01]  /*0e10*/  UMOV UR4, 0x3b39803f ;  /* 0x3b39803f00047882 */ /* 0x000fe20000000000 */
[----:B------:R-:W-:-:S06]  /*0e20*/  UMOV UR5, 0x3c7abc9e ;  /* 0x3c7abc9e00057882 */ /* 0x000fcc0000000000 */
[----:B------:R-:W-:Y:S01]  /*0e30*/  DFMA R10, R10, -UR4, R14 ;  /* 0x800000040a0a7c2b */ /* 0x000fe2000800000e */
[----:B------:R-:W-:Y:S01]  /*0e40*/  UMOV UR4, 0x69ce2bdf ;  /* 0x69ce2bdf00047882 */ /* 0x000fe20000000000 */
[----:B------:R-:W-:Y:S01]  /*0e50*/  IMAD.MOV.U32 R14, RZ, RZ, -0x35dec16 ;  /* 0xfca213eaff0e7424 */ /* 0x000fe200078e00ff */
[----:B------:R-:W-:Y:S01]  /*0e60*/  UMOV UR5, 0x3e5ade15 ;  /* 0x3e5ade1500057882 */ /* 0x000fe20000000000 */
[----:B------:R-:W-:-:S06]  /*0e70*/  IMAD.MOV.U32 R15, RZ, RZ, 0x3e928af3 ;  /* 0x3e928af3ff0f7424 */ /* 0x000fcc00078e00ff */
[----:B------:R-:W-:Y:S01]  /*0e80*/  DFMA R14, R10, UR4, R14 ;  /* 0x000000040a0e7c2b */ /* 0x000fe2000800000e */
[----:B------:R-:W-:Y:S01]  /*0e90*/  UMOV UR4, 0x62401315 ;  /* 0x6240131500047882 */ /* 0x000fe20000000000 */
[----:B------:R-:W-:-:S06]  /*0ea0*/  UMOV UR5, 0x3ec71dee ;  /* 0x3ec71dee00057882 */ /* 0x000fcc0000000000 */
[----:B------:R-:W-:Y:S01]  /*0eb0*/  DFMA R14, R10, R14, UR4 ;  /* 0x000000040a0e7e2b */ /* 0x000fe2000800000e */
        /* <DEDUP_REMOVED lines=20> */
[----:B------:R-:W-:-:S08]  /*1000*/  DFMA R14, R10, R14, UR4 ;  /* 0x000000040a0e7e2b */ /* 0x000fd0000800000e */
[----:B------:R-:W-:-:S08]  /*1010*/  DFMA R14, R10, R14, 1 ;  /* 0x3ff000000a0e742b */ /* 0x000fd0000000000e */
[----:B------:R-:W-:-:S10]  /*1020*/  DFMA R14, R10, R14, 1 ;  /* 0x3ff000000a0e742b */ /* 0x000fd4000000000e */
[----:B------:R-:W-:Y:S01]  /*1030*/  IMAD R11, R6, 0x100000, R15 ;  /* 0x00100000060b7824 */ /* 0x000fe200078e020f */
[----:B------:R-:W-:Y:S01]  /*1040*/  MOV R10, R14 ;  /* 0x0000000e000a7202 */ /* 0x000fe20000000f00 */
[----:B------:R-:W-:Y:S06]  /*1050*/  @!P0 BRA `(.L_x_28) ;  /* 0x0000000000348947 */ /* 0x000fec0003800000 */
[----:B------:R-:W-:Y:S01]  /*1060*/  FSETP.GEU.AND P1, PT, |R9|, 4.2275390625, PT ;  /* 0x408748000900780b */ /* 0x000fe20003f2e200 */
[C---:B------:R-:W-:Y:S02]  /*1070*/  DADD R10, R8.reuse, +INF ;  /* 0x7ff00000080a7429 */ /* 0x040fe40000000000 */
[----:B------:R-:W-:-:S08]  /*1080*/  DSETP.GEU.AND P0, PT, R8, RZ, PT ;  /* 0x000000ff0800722a */ /* 0x000fd00003f0e000 */
[----:B------:R-:W-:Y:S02]  /*1090*/  FSEL R10, R10, RZ, P0 ;  /* 0x000000ff0a0a7208 */ /* 0x000fe40000000000 */
[----:B------:R-:W-:Y:S01]  /*10a0*/  @!P1 LEA.HI R7, R6, R6, RZ, 0x1 ;  /* 0x0000000606079211 */ /* 0x000fe200078f08ff */
[----:B------:R-:W-:Y:S01]  /*10b0*/  @!P1 IMAD.MOV.U32 R8, RZ, RZ, RZ ;  /* 0x000000ffff089224 */ /* 0x000fe200078e00ff */
[----:B------:R-:W-:Y:S02]  /*10c0*/  FSEL R11, R11, RZ, P0 ;  /* 0x000000ff0b0b7208 */ /* 0x000fe40000000000 */
[----:B------:R-:W-:-:S05]  /*10d0*/  @!P1 SHF.R.S32.HI R7, RZ, 0x1, R7 ;  /* 0x00000001ff079819 */ /* 0x000fca0000011407 */
[----:B------:R-:W-:Y:S02]  /*10e0*/  @!P1 IMAD.IADD R6, R6, 0x1, -R7 ;  /* 0x0000000106069824 */ /* 0x000fe400078e0a07 */
[----:B------:R-:W-:-:S03]  /*10f0*/  @!P1 IMAD R7, R7, 0x100000, R15 ;  /* 0x0010000007079824 */ /* 0x000fc600078e020f */
[----:B------:R-:W-:Y:S01]  /*1100*/  @!P1 LEA R9, R6, 0x3ff00000, 0x14 ;  /* 0x3ff0000006099811 */ /* 0x000fe200078ea0ff */
[----:B------:R-:W-:-:S06]  /*1110*/  @!P1 IMAD.MOV.U32 R6, RZ, RZ, R14 ;  /* 0x000000ffff069224 */ /* 0x000fcc00078e000e */
[----:B------:R-:W-:-:S11]  /*1120*/  @!P1 DMUL R10, R6, R8 ;  /* 0x00000008060a9228 */ /* 0x000fd60000000000 */
.L_x_28:
[----:B------:R-:W-:Y:S05]  /*1130*/  BSYNC.RECONVERGENT B0 ;  /* 0x0000000000007941 */ /* 0x000fea0003800200 */
.L_x_27:
[----:B------:R-:W0:Y:S01]  /*1140*/  LDCU UR4, c[0x0][0x388] ;  /* 0x00007100ff0477ac */ /* 0x000e220008000800 */
[----:B------:R-:W-:Y:S01]  /*1150*/  VIADD R5, R5, 0x1 ;  /* 0x0000000105057836 */ /* 0x000fe20000000000 */
[----:B------:R-:W-:-:S04]  /*1160*/  DFMA R12, R2, R10, R12 ;  /* 0x0000000a020c722b */ /* 0x000fc8000000000c */
[----:B0-----:R-:W-:-:S13]  /*1170*/  ISETP.NE.AND P0, PT, R5, UR4, PT ;  /* 0x0000000405007c0c */ /* 0x001fda000bf05270 */
[----:B------:R-:W-:Y:S05]  /*1180*/  @!P0 BRA `(.L_x_0) ;  /* 0x00000014003c8947 */ /* 0x000fea0003800000 */
[----:B------:R-:W-:Y:S05]  /*1190*/  BRA `(.L_x_29) ;  /* 0xffffffec00ec7947 */ /* 0x000fea000383ffff */
.L_x_1:
[----:B------:R-:W-:Y:S01]  /*11a0*/  UISETP.NE.AND UP0, UPT, UR4, 0x1, UPT ;  /* 0x000000010400788c */ /* 0x000fe2000bf05270 */
[----:B------:R-:W-:-:S08]  /*11b0*/  IMAD.MOV.U32 R3, RZ, RZ, RZ ;  /* 0x000000ffff037224 */ /* 0x000fd000078e00ff */
[----:B------:R-:W-:Y:S05]  /*11c0*/  BRA.U !UP0, `(.L_x_30) ;  /* 0x0000001108047547 */ /* 0x000fea000b800000 */
[----:B------:R-:W0:Y:S01]  /*11d0*/  LDCU.64 UR6, c[0x0][0x3c0] ;  /* 0x00007800ff0677ac */ /* 0x000e220008000a00 */
[----:B------:R-:W-:Y:S01]  /*11e0*/  MOV R2, 0x652b82fe ;  /* 0x652b82fe00027802 */ /* 0x000fe20000000f00 */
[----:B------:R-:W-:Y:S01]  /*11f0*/  IMAD.MOV.U32 R3, RZ, RZ, 0x3ff71547 ;  /* 0x3ff71547ff037424 */ /* 0x000fe200078e00ff */
[----:B------:R-:W-:-:S04]  /*1200*/  ULOP3.LUT UR4, UR4, 0x7ffffffe, URZ, 0xc0, !UPT ;  /* 0x7ffffffe04047892 */ /* 0x000fc8000f8ec0ff */
[----:B------:R-:W-:Y:S01]  /*1210*/  UISETP.GT.AND UP0, UPT, UR4, URZ, UPT ;  /* 0x000000ff0400728c */ /* 0x000fe2000bf04270 */
[----:B0-----:R-:W-:Y:S01]  /*1220*/  DMUL R6, RZ, -UR6 ;  /* 0x80000006ff067c28 */ /* 0x001fe20008000000 */
[----:B------:R-:W-:Y:S01]  /*1230*/  UMOV UR6, 0xfefa39ef ;  /* 0xfefa39ef00067882 */ /* 0x000fe20000000000 */
[----:B------:R-:W-:-:S06]  /*1240*/  UMOV UR7, 0x3fe62e42 ;  /* 0x3fe62e4200077882 */ /* 0x000fcc0000000000 */
[C---:B------:R-:W-:Y:S02]  /*1250*/  DFMA R2, R6.reuse, R2, 6.75539944105574400000e+15 ;  /* 0x433800000602742b */ /* 0x040fe40000000002 */
[----:B------:R-:W-:-:S06]  /*1260*/  DSETP.GEU.AND P0, PT, R6, RZ, PT ;  /* 0x000000ff0600722a */ /* 0x000fcc0003f0e000 */
[----:B------:R-:W-:Y:S02]  /*1270*/  DADD R8, R2, -6.75539944105574400000e+15 ;  /* 0xc338000002087429 */ /* 0x000fe40000000000 */
[----:B------:R-:W-:-:S04]  /*1280*/  LEA.HI R3, R2, R2, RZ, 0x1 ;  /* 0x0000000202037211 */ /* 0x000fc800078f08ff */
[----:B------:R-:W-:Y:S02]  /*1290*/  SHF.R.S32.HI R3, RZ, 0x1, R3 ;  /* 0x00000001ff037819 */ /* 0x000fe40000011403 */
[----:B------:R-:W-:Y:S01]  /*12a0*/  DFMA R4, R8, -UR6, R6 ;  /* 0x8000000608047c2b */ /* 0x000fe20008000006 */
[----:B------:R-:W-:Y:S01]  /*12b0*/  UMOV UR6, 0x3b39803f ;  /* 0x3b39803f00067882 */ /* 0x000fe20000000000 */
[----:B------:R-:W-:Y:S01]  /*12c0*/  UMOV UR7, 0x3c7abc9e ;  /* 0x3c7abc9e00077882 */ /* 0x000fe20000000000 */
[----:B------:R-:W-:-:S05]  /*12d0*/  IMAD.IADD R14, R2, 0x1, -R3 ;  /* 0x00000001020e7824 */ /* 0x000fca00078e0a03 */
[----:B------:R-:W-:Y:S01]  /*12e0*/  DFMA R8, R8, -UR6, R4 ;  /* 0x8000000608087c2b */ /* 0x000fe20008000004 */
[----:B------:R-:W-:Y:S01]  /*12f0*/  UMOV UR6, 0x69ce2bdf ;  /* 0x69ce2bdf00067882 */ /* 0x000fe20000000000 */
[----:B------:R-:W-:Y:S01]  /*1300*/  IMAD.MOV.U32 R4, RZ, RZ, -0x35dec16 ;  /* 0xfca213eaff047424 */ /* 0x000fe200078e00ff */
[----:B------:R-:W-:Y:S01]  /*1310*/  UMOV UR7, 0x3e5ade15 ;  /* 0x3e5ade1500077882 */ /* 0x000fe20000000000 */
[----:B------:R-:W-:Y:S01]  /*1320*/  IMAD.MOV.U32 R5, RZ, RZ, 0x3e928af3 ;  /* 0x3e928af3ff057424 */ /* 0x000fe200078e00ff */
[----:B------:R-:W-:Y:S02]  /*1330*/  LEA R15, R14, 0x3ff00000, 0x14 ;  /* 0x3ff000000e0f7811 */ /* 0x000fe400078ea0ff */
[----:B------:R-:W-:-:S03]  /*1340*/  MOV R14, RZ ;  /* 0x000000ff000e7202 */ /* 0x000fc60000000f00 */
        /* <DEDUP_REMOVED lines=26> */
[----:B------:R-:W-:Y:S02]  /*14f0*/  DFMA R8, R8, R4, 1 ;  /* 0x3ff000000808742b */ /* 0x000fe40000000004 */
[----:B------:R-:W-:-:S08]  /*1500*/  DADD R4, R6, +INF ;  /* 0x7ff0000006047429 */ /* 0x000fd00000000000 */
[--C-:B------:R-:W-:Y:S02]  /*1510*/  IMAD R11, R3, 0x100000, R9.reuse ;  /* 0x00100000030b7824 */ /* 0x100fe400078e0209 */
[----:B------:R-:W-:Y:S01]  /*1520*/  IMAD.MOV.U32 R10, RZ, RZ, R8 ;  /* 0x000000ffff0a7224 */ /* 0x000fe200078e0008 */
[----:B------:R-:W-:Y:S01]  /*1530*/  FSEL R4, R4, RZ, P0 ;  /* 0x000000ff04047208 */ /* 0x000fe20000000000 */
[----:B------:R-:W-:Y:S01]  /*1540*/  IMAD R2, R2, 0x100000, R9 ;  /* 0x0010000002027824 */ /* 0x000fe200078e0209 */
[----:B------:R-:W-:Y:S01]  /*1550*/  FSEL R5, R5, RZ, P0 ;  /* 0x000000ff05057208 */ /* 0x000fe20000000000 */
[----:B------:R-:W-:Y:S01]  /*1560*/  IMAD.U32 R3, RZ, RZ, UR4 ;  /* 0x00000004ff037e24 */ /* 0x000fe2000f8e00ff */
[----:B------:R-:W-:Y:S01]  /*1570*/  UMOV UR4, URZ ;  /* 0x000000ff00047c82 */ /* 0x000fe20008000000 */
[----:B------:R-:W-:Y:S01]  /*1580*/  DMUL R10, R10, R14 ;  /* 0x0000000e0a0a7228 */ /* 0x000fe20000000000 */
[----:B------:R-:W-:Y:S10]  /*1590*/  BRA.U !UP0, `(.L_x_31) ;  /* 0x0000000908987547 */ /* 0x000ff4000b800000 */
[----:B------:R-:W-:Y:S01]  /*15a0*/  VIADD R14, R3, -UR4 ;  /* 0x80000004030e7c36 */ /* 0x000fe20008000000 */
[----:B------:R-:W-:-:S04]  /*15b0*/  PLOP3.LUT P0, PT, PT, PT, PT, 0x80, 0x8 ;  /* 0x000000000008781c */ /* 0x000fc80003f0f070 */
[----:B------:R-:W-:-:S13]  /*15c0*/  ISETP.GT.AND P1, PT, R14, 0x6, PT ;  /* 0x000000060e00780c */ /* 0x000fda0003f24270 */
[----:B------:R-:W-:Y:S05]  /*15d0*/  @!P1 BRA `(.L_x_32) ;  /* 0x00000004009c9947 */ /* 0x000fea0003800000 */
[----:B------:R-:W-:Y:S01]  /*15e0*/  PLOP3.LUT P0, PT, PT, PT, PT, 0x8, 0x80 ;  /* 0x000000000080781c */ /* 0x000fe20003f0e170 */
[----:B------:R-:W-:Y:S01]  /*15f0*/  VIADD R24, R3, 0xfffffffa ;  /* 0xfffffffa03187836 */ /* 0x000fe20000000000 */
[----:B------:R-:W0:Y:S11]  /*1600*/  LDCU.128 UR12, c[0x0][0x390] ;  /* 0x00007200ff0c77ac */ /* 0x000e360008000c00 */
.L_x_33:
[----:B------:R-:W-:-:S04]  /*1610*/  UIMAD UR6, UR18, UR4, URZ ;  /* 0x00000004120672a4 */ /* 0x000fc8000f8e02ff */
[----:B0-----:R-:W-:-:S06]  /*1620*/  UIMAD.WIDE UR6, UR6, 0x4, UR14 ;  /* 0x00000004060678a5 */ /* 0x001fcc000f8e020e */
[----:B------:R-:W-:Y:S01]  /*1630*/  MOV R14, UR6 ;  /* 0x00000006000e7c02 */ /* 0x000fe20008000f00 */
[----:B------:R-:W-:Y:S01]  /*1640*/  IMAD.U32 R15, RZ, RZ, UR7 ;  /* 0x00000007ff0f7e24 */ /* 0x000fe2000f8e00ff */
[----:B------:R-:W-:-:S04]  /*1650*/  UIMAD.WIDE.U32 UR8, UR4, 0x8, UR12 ;  /* 0x00000008040878a5 */ /* 0x000fc8000f8e000c */
[----:B------:R-:W2:Y:S01]  /*1660*/  LDG.E R20, desc[UR16][R14.64] ;  /* 0x000000100e147981 */ /* 0x000ea2000c1e1900 */
[----:B------:R-:W-:Y:S01]  /*1670*/  UIMAD.WIDE UR6, UR18, 0x4, UR6 ;  /* 0x00000004120678a5 */ /* 0x000fe2000f8e0206 */
[----:B------:R-:W-:Y:S02]  /*1680*/  IMAD.U32 R16, RZ, RZ, UR8 ;  /* 0x00000008ff107e24 */ /* 0x000fe4000f8e00ff */
[----:B------:R-:W-:-:S06]  /*1690*/  IMAD.U32 R17, RZ, RZ, UR9 ;  /* 0x00000009ff117e24 */ /* 0x000fcc000f8e00ff */
[----:B------:R-:W3:Y:S01]  /*16a0*/  LDG.E.64 R16, desc[UR16][R16.64] ;  /* 0x0000001010107981 */ /* 0x000ee2000c1e1b00 */
[----:B------:R-:W-:Y:S02]  /*16b0*/  IMAD.U32 R28, RZ, RZ, UR6 ;  /* 0x00000006ff1c7e24 */ /* 0x000fe4000f8e00ff */
[----:B------:R-:W-:-:S05]  /*16c0*/  IMAD.U32 R29, RZ, RZ, UR7 ;  /* 0x00000007ff1d7e24 */ /* 0x000fca000f8e00ff */
[----:B------:R-:W4:Y:S01]  /*16d0*/  LDG.E R28, desc[UR16][R28.64] ;  /* 0x000000101c1c7981 */ /* 0x000f22000c1e1900 */
[----:B------:R-:W-:Y:S01]  /*16e0*/  MOV R18, UR8 ;  /* 0x0000000800127c02 */ /* 0x000fe20008000f00 */
[----:B------:R-:W-:-:S06]  /*16f0*/  IMAD.U32 R19, RZ, RZ, UR9 ;  /* 0x00000009ff137e24 */ /* 0x000fcc000f8e00ff */
[----:B------:R-:W5:Y:S01]  /*1700*/  LDG.E.64 R18, desc[UR16][R18.64+0x8] ;  /* 0x0000081012127981 */ /* 0x000f62000c1e1b00 */
[----:B------:R-:W-:Y:S01]  /*1710*/  UIADD3 UR6, UPT, UPT, UR4, 0x2, URZ ;  /* 0x0000000204067890 */ /* 0x000fe2000fffe0ff */
[C---:B------:R-:W-:Y:S02]  /*1720*/  FSETP.GEU.AND P1, PT, |R7|.reuse, 4.2275390625, PT ;  /* 0x408748000700780b */ /* 0x040fe40003f2e200 */
[----:B------:R-:W-:Y:S01]  /*1730*/  FSETP.GEU.AND P2, PT, |R7|, 4.1917929649353027344, PT ;  /* 0x4086232b0700780b */ /* 0x000fe20003f4e200 */
[----:B------:R-:W-:Y:S01]  /*1740*/  UIMAD UR8, UR18, UR6, URZ ;  /* 0x00000006120872a4 */ /* 0x000fe2000f8e02ff */
[----:B------:R-:W-:Y:S02]  /*1750*/  FSEL R27, R4, R10, P1 ;  /* 0x0000000a041b7208 */ /* 0x000fe40000800000 */
[----:B------:R-:W-:Y:S01]  /*1760*/  FSEL R21, R5, R11, P1 ;  /* 0x0000000b05157208 */ /* 0x000fe20000800000 */
[----:B------:R-:W-:-:S06]  /*1770*/  UIMAD.WIDE UR8, UR8, 0x4, UR14 ;  /* 0x00000004080878a5 */ /* 0x000fcc000f8e020e */
[----:B------:R-:W-:Y:S02]  /*1780*/  IMAD.U32 R22, RZ, RZ, UR8 ;  /* 0x00000008ff167e24 */ /* 0x000fe4000f8e00ff */
[----:B------:R-:W-:Y:S01]  /*1790*/  IMAD.U32 R23, RZ, RZ, UR9 ;  /* 0x00000009ff177e24 */ /* 0x000fe2000f8e00ff */
[----:B------:R-:W-:-:S04]  /*17a0*/  UIMAD.WIDE.U32 UR6, UR6, 0x8, UR12 ;  /* 0x00000008060678a5 */ /* 0x000fc8000f8e000c */
[----:B------:R0:W5:Y:S01]  /*17b0*/  LDG.E R25, desc[UR16][R22.64] ;  /* 0x0000001016197981 */ /* 0x000162000c1e1900 */
[----:B------:R-:W-:-:S06]  /*17c0*/  UIMAD.WIDE UR8, UR18, 0x4, UR8 ;  /* 0x00000004120878a5 */ /* 0x000fcc000f8e0208 */
[----:B------:R-:W-:Y:S01]  /*17d0*/  MOV R26, UR8 ;  /* 0x00000008001a7c02 */ /* 0x000fe20008000f00 */
[----:B------:R-:W-:Y:S01]  /*17e0*/  UIADD3 UR5, UPT, UPT, UR4, 0x4, URZ ;  /* 0x0000000404057890 */ /* 0x000fe2000fffe0ff */
[----:B0-----:R-:W-:-:S03]  /*17f0*/  IMAD.U32 R22, RZ, RZ, UR6 ;  /* 0x00000006ff167e24 */ /* 0x001fc6000f8e00ff */
[----:B------:R-:W-:Y:S01]  /*1800*/  UIMAD UR8, UR18, UR5, URZ ;  /* 0x00000005120872a4 */ /* 0x000fe2000f8e02ff */
[----:B------:R-:W-:-:S06]  /*1810*/  IMAD.U32 R23, RZ, RZ, UR7 ;  /* 0x00000007ff177e24 */ /* 0x000fcc000f8e00ff */
[----:B------:R-:W5:Y:S01]  /*1820*/  LDG.E.64 R22, desc[UR16][R22.64+0x8] ;  /* 0x0000081016167981 */ /* 0x000f62000c1e1b00 */
[----:B--2---:R-:W3:Y:S02]  /*1830*/  I2F.F64 R14, R20 ;  /* 0x00000014000e7312 */ /* 0x004ee40000201c00 */
[----:B---3--:R-:W-:Y:S01]  /*1840*/  DMUL R16, R16, R14 ;  /* 0x0000000e10107228 */ /* 0x008fe20000000000 */
[----:B------:R-:W-:Y:S02]  /*1850*/  FSEL R14, R8, R27, !P2 ;  /* 0x0000001b080e7208 */ /* 0x000fe40005000000 */
[----:B------:R-:W-:Y:S01]  /*1860*/  FSEL R15, R2, R21, !P2 ;  /* 0x00000015020f7208 */ /* 0x000fe20005000000 */
[----:B------:R-:W-:-:S05]  /*1870*/  IMAD.U32 R27, RZ, RZ, UR9 ;  /* 0x00000009ff1b7e24 */ /* 0x000fca000f8e00ff */
[----:B------:R-:W-:Y:S01]  /*1880*/  DFMA R12, R16, R14, R12 ;  /* 0x0000000e100c722b */ /* 0x000fe2000000000c */
[----:B------:R0:W2:Y:S01]  /*1890*/  LDG.E R26, desc[UR16][R26.64] ;  /* 0x000000101a1a7981 */ /* 0x0000a2000c1e1900 */
[----:B------:R-:W-:Y:S02]  /*18a0*/  IMAD.U32 R16, RZ, RZ, UR6 ;  /* 0x00000006ff107e24 */ /* 0x000fe4000f8e00ff */
[----:B------:R-:W-:Y:S01]  /*18b0*/  IMAD.U32 R17, RZ, RZ, UR7 ;  /* 0x00000007ff117e24 */ /* 0x000fe2000f8e00ff */
[----:B----4-:R-:W5:Y:S05]  /*18c0*/  I2F.F64 R20, R28 ;  /* 0x0000001c00147312 */ /* 0x010f6a0000201c00 */
[----:B------:R-:W3:Y:S01]  /*18d0*/  LDG.E.64 R16, desc[UR16][R16.64] ;  /* 0x0000001010107981 */ /* 0x000ee2000c1e1b00 */
[----:B------:R-:W-:Y:S01]  /*18e0*/  UIMAD.WIDE UR8, UR8, 0x4, UR14 ;  /* 0x00000004080878a5 */ /* 0x000fe2000f8e020e */
[----:B-----5:R-:W-:-:S05]  /*18f0*/  DMUL R18, R18, R20 ;  /* 0x0000001412127228 */ /* 0x020fca0000000000 */
[----:B------:R-:W-:Y:S02]  /*1900*/  IMAD.U32 R20, RZ, RZ, UR8 ;  /* 0x00000008ff147e24 */ /* 0x000fe4000f8e00ff */
[----:B------:R-:W-:Y:S01]  /*1910*/  IMAD.U32 R21, RZ, RZ, UR9 ;  /* 0x00000009ff157e24 */ /* 0x000fe2000f8e00ff */
[----:B------:R-:W-:-:S04]  /*1920*/  UIMAD.WIDE.U32 UR6, UR5, 0x8, UR12 ;  /* 0x00000008050678a5 */ /* 0x000fc8000f8e000c */
[----:B------:R-:W4:Y:S01]  /*1930*/  LDG.E R20, desc[UR16][R20.64] ;  /* 0x0000001014147981 */ /* 0x000f22000c1e1900 */
[----:B------:R-:W-:Y:S01]  /*1940*/  DFMA R18, R14, R18, R12 ;  /* 0x000000120e12722b */ /* 0x000fe2000000000c */
[----:B------:R-:W-:Y:S01]  /*1950*/  MOV R12, UR6 ;  /* 0x00000006000c7c02 */ /* 0x000fe20008000f00 */
[----:B------:R-:W-:-:S06]  /*1960*/  IMAD.U32 R13, RZ, RZ, UR7 ;  /* 0x00000007ff0d7e24 */ /* 0x000fcc000f8e00ff */
[----:B------:R-:W5:Y:S01]  /*1970*/  LDG.E.64 R12, desc[UR16][R12.64] ;  /* 0x000000100c0c7981 */ /* 0x000f62000c1e1b00 */
[----:B------:R-:W3:Y:S01]  /*1980*/  I2F.F64 R28, R25 ;  /* 0x00000019001c7312 */ /* 0x000ee20000201c00 */
[----:B------:R-:W-:Y:S02]  /*1990*/  UIMAD.WIDE UR8, UR18, 0x4, UR8 ;  /* 0x00000004120878a5 */ /* 0x000fe4000f8e0208 */
[----:B------:R-:W-:-:S04]  /*19a0*/  UIADD3 UR5, UPT, UPT, UR4, 0x6, URZ ;  /* 0x0000000604057890 */ /* 0x000fc8000fffe0ff */
[----:B0-----:R-:W-:Y:S01]  /*19b0*/  IMAD.U32 R27, RZ, RZ, UR9 ;  /* 0x00000009ff1b7e24 */ /* 0x001fe2000f8e00ff */
[----:B---3--:R-:W-:Y:S01]  /*19c0*/  DMUL R28, R16, R28 ;  /* 0x0000001c101c7228 */ /* 0x008fe20000000000 */
[----:B--2---:R0:W1:Y:S02]  /*19d0*/  I2F.F64 R16, R26 ;  /* 0x0000001a00107312 */ /* 0x0040640000201c00 */
[----:B0-----:R-:W-:Y:S01]  /*19e0*/  IMAD.U32 R26, RZ, RZ, UR8 ;  /* 0x00000008ff1a7e24 */ /* 0x001fe2000f8e00ff */
[----:B------:R-:W-:-:S04]  /*19f0*/  UIMAD UR8, UR18, UR5, URZ ;  /* 0x00000005120872a4 */ /* 0x000fc8000f8e02ff */
[----:B------:R-:W-:Y:S01]  /*1a00*/  UIMAD.WIDE UR8, UR8, 0x4, UR14 ;  /* 0x00000004080878a5 */ /* 0x000fe2000f8e020e */
[----:B------:R-:W-:Y:S01]  /*1a10*/  DFMA R18, R14, R28, R18 ;  /* 0x0000001c0e12722b */ /* 0x000fe20000000012 */
[----:B------:R-:W2:Y:S01]  /*1a20*/  LDG.E R27, desc[UR16][R26.64] ;  /* 0x000000101a1b7981 */ /* 0x000ea2000c1e1900 */
[----:B-1----:R-:W-:-:S03]  /*1a30*/  DMUL R16, R22, R16 ;  /* 0x0000001016107228 */ /* 0x002fc60000000000 */
[----:B------:R-:W-:Y:S02]  /*1a40*/  IMAD.U32 R22, RZ, RZ, UR8 ;  /* 0x00000008ff167e24 */ /* 0x000fe4000f8e00ff */
[----:B------:R-:W-:Y:S01]  /*1a50*/  IMAD.U32 R23, RZ, RZ, UR9 ;  /* 0x00000009ff177e24 */ /* 0x000fe2000f8e00ff */
[----:B------:R-:W-:Y:S01]  /*1a60*/  UIMAD.WIDE UR8, UR18, 0x4, UR8 ;  /* 0x00000004120878a5 */ /* 0x000fe2000f8e0208 */
[----:B----4-:R-:W5:Y:S01]  /*1a70*/  I2F.F64 R20, R20 ;  /* 0x0000001400147312 */ /* 0x010f620000201c00 */
[----:B------:R-:W-:Y:S02]  /*1a80*/  DFMA R28, R14, R16, R18 ;  /* 0x000000100e1c722b */ /* 0x000fe40000000012 */
[----:B------:R-:W3:Y:S01]  /*1a90*/  LDG.E R22, desc[UR16][R22.64] ;  /* 0x0000001016167981 */ /* 0x000ee2000c1e1900 */
[----:B------:R-:W-:Y:S01]  /*1aa0*/  MOV R16, UR6 ;  /* 0x0000000600107c02 */ /* 0x000fe20008000f00 */
[----:B------:R-:W-:Y:S01]  /*1ab0*/  IMAD.U32 R17, RZ, RZ, UR7 ;  /* 0x00000007ff117e24 */ /* 0x000fe2000f8e00ff */
[----:B------:R-:W-:Y:S01]  /*1ac0*/  UIMAD.WIDE.U32 UR6, UR5, 0x8, UR12 ;  /* 0x00000008050678a5 */ /* 0x000fe2000f8e000c */
[----:B------:R-:W-:-:S02]  /*1ad0*/  IMAD.U32 R18, RZ, RZ, UR8 ;  /* 0x00000008ff127e24 */ /* 0x000fc4000f8e00ff */
[----:B------:R-:W-:Y:S02]  /*1ae0*/  IMAD.U32 R19, RZ, RZ, UR9 ;  /* 0x00000009ff137e24 */ /* 0x000fe4000f8e00ff */
[----:B------:R-:W4:Y:S04]  /*1af0*/  LDG.E.64 R16, desc[UR16][R16.64+0x8] ;  /* 0x0000081010107981 */ /* 0x000f28000c1e1b00 */
[----:B------:R0:W4:Y:S01]  /*1b00*/  LDG.E R23, desc[UR16][R18.64] ;  /* 0x0000001012177981 */ /* 0x000122000c1e1900 */
[----:B-----5:R-:W-:Y:S01]  /*1b10*/  DMUL R12, R12, R20 ;  /* 0x000000140c0c7228 */ /* 0x020fe20000000000 */
[----:B0-----:R-:W-:Y:S02]  /*1b20*/  IMAD.U32 R18, RZ, RZ, UR6 ;  /* 0x00000006ff127e24 */ /* 0x001fe4000f8e00ff */
[----:B------:R-:W-:Y:S01]  /*1b30*/  IMAD.U32 R19, RZ, RZ, UR7 ;  /* 0x00000007ff137e24 */ /* 0x000fe2000f8e00ff */
[----:B------:R-:W-:Y:S01]  /*1b40*/  MOV R20, UR6 ;  /* 0x0000000600147c02 */ /* 0x000fe20008000f00 */
[----:B------:R-:W-:-:S04]  /*1b50*/  IMAD.U32 R21, RZ, RZ, UR7 ;  /* 0x00000007ff157e24 */ /* 0x000fc8000f8e00ff */
[----:B------:R-:W5:Y:S04]  /*1b60*/  LDG.E.64 R18, desc[UR16][R18.64] ;  /* 0x0000001012127981 */ /* 0x000f68000c1e1b00 */
[----:B------:R-:W5:Y:S01]  /*1b70*/  LDG.E.64 R20, desc[UR16][R20.64+0x8] ;  /* 0x0000081014147981 */ /* 0x000f62000c1e1b00 */
[----:B------:R-:W-:Y:S01]  /*1b80*/  DFMA R12, R14, R12, R28 ;  /* 0x0000000c0e0c722b */ /* 0x000fe2000000001c */
[----:B------:R-:W-:-:S06]  /*1b90*/  UIADD3 UR4, UPT, UPT, UR4, 0x8, URZ ;  /* 0x0000000804047890 */ /* 0x000fcc000fffe0ff */
[----:B------:R-:W-:Y:S01]  /*1ba0*/  ISETP.LE.AND P1, PT, R24, UR4, PT ;  /* 0x0000000418007c0c */ /* 0x000fe2000bf23270 */
[----:B--2---:R-:W4:Y:S08]  /*1bb0*/  I2F.F64 R26, R27 ;  /* 0x0000001b001a7312 */ /* 0x004f300000201c00 */
[----:B---3--:R-:W5:Y:S01]  /*1bc0*/  I2F.F64 R28, R22 ;  /* 0x00000016001c7312 */ /* 0x008f620000201c00 */
[----:B----4-:R-:W-:-:S07]  /*1bd0*/  DMUL R16, R16, R26 ;  /* 0x0000001a10107228 */ /* 0x010fce0000000000 */
[----:B------:R-:W0:Y:S01]  /*1be0*/  I2F.F64 R22, R23 ;  /* 0x0000001700167312 */ /* 0x000e220000201c00 */
[----:B------:R-:W-:Y:S02]  /*1bf0*/  DFMA R12, R14, R16, R12 ;  /* 0x000000100e0c722b */ /* 0x000fe4000000000c */
[----:B-----5:R-:W-:Y:S02]  /*1c00*/  DMUL R28, R18, R28 ;  /* 0x0000001c121c7228 */ /* 0x020fe40000000000 */
[----:B0-----:R-:W-:-:S06]  /*1c10*/  DMUL R16, R20, R22 ;  /* 0x0000001614107228 */ /* 0x001fcc0000000000 */
[----:B------:R-:W-:-:S08]  /*1c20*/  DFMA R12, R14, R28, R12 ;  /* 0x0000001c0e0c722b */ /* 0x000fd0000000000c */
[----:B------:R-:W-:Y:S01]  /*1c30*/  DFMA R12, R14, R16, R12 ;  /* 0x000000100e0c722b */ /* 0x000fe2000000000c */
[----:B------:R-:W-:Y:S10]  /*1c40*/  @!P1 BRA `(.L_x_33) ;  /* 0xfffffff800709947 */ /* 0x000ff4000383ffff */
.L_x_32:
[----:B------:R-:W-:-:S05]  /*1c50*/  VIADD R14, R3, -UR4 ;  /* 0x80000004030e7c36 */ /* 0x000fca0008000000 */
[----:B------:R-:W-:-:S13]  /*1c60*/  ISETP.GT.AND P1, PT, R14, 0x2, PT ;  /* 0x000000020e00780c */ /* 0x000fda0003f24270 */
[----:B------:R-:W-:Y:S05]  /*1c70*/  @!P1 BRA `(.L_x_34) ;  /* 0x0000000000d89947 */ /* 0x000fea0003800000 */
[----:B------:R-:W0:Y:S01]  /*1c80*/  LDCU.128 UR8, c[0x0][0x390] ;  /* 0x00007200ff0877ac */ /* 0x000e220008000c00 */
[----:B------:R-:W-:-:S04]  /*1c90*/  UIMAD UR6, UR18, UR4, URZ ;  /* 0x00000004120672a4 */ /* 0x000fc8000f8e02ff */
[----:B0-----:R-:W-:-:S06]  /*1ca0*/  UIMAD.WIDE UR6, UR6, 0x4, UR10 ;  /* 0x00000004060678a5 */ /* 0x001fcc000f8e020a */
[----:B------:R-:W-:Y:S02]  /*1cb0*/  IMAD.U32 R14, RZ, RZ, UR6 ;  /* 0x00000006ff0e7e24 */ /* 0x000fe4000f8e00ff */
[----:B------:R-:W-:Y:S01]  /*1cc0*/  IMAD.U32 R15, RZ, RZ, UR7 ;  /* 0x00000007ff0f7e24 */ /* 0x000fe2000f8e00ff */
[----:B------:R-:W-:-:S04]  /*1cd0*/  UIMAD.WIDE.U32 UR14, UR4, 0x8, UR8 ;  /* 0x00000008040e78a5 */ /* 0x000fc8000f8e0008 */
[----:B------:R0:W2:Y:S02]  /*1ce0*/  LDG.E R27, desc[UR16][R14.64] ;  /* 0x000000100e1b7981 */ /* 0x0000a4000c1e1900 */
[----:B------:R-:W-:Y:S01]  /*1cf0*/  IMAD.U32 R22, RZ, RZ, UR14 ;  /* 0x0000000eff167e24 */ /* 0x000fe2000f8e00ff */
[----:B------:R-:W-:Y:S01]  /*1d00*/  MOV R23, UR15 ;  /* 0x0000000f00177c02 */ /* 0x000fe20008000f00 */
[----:B------:R-:W-:Y:S02]  /*1d10*/  UIMAD.WIDE UR6, UR18, 0x4, UR6 ;  /* 0x00000004120678a5 */ /* 0x000fe4000f8e0206 */
[----:B------:R-:W-:-:S03]  /*1d20*/  UIADD3 UR5, UPT, UPT, UR4, 0x2, URZ ;  /* 0x0000000204057890 */ /* 0x000fc6000fffe0ff */
[----:B------:R-:W3:Y:S01]  /*1d30*/  LDG.E.64 R22, desc[UR16][R22.64] ;  /* 0x0000001016167981 */ /* 0x000ee2000c1e1b00 */
[----:B------:R-:W-:Y:S01]  /*1d40*/  UIMAD UR12, UR18, UR5, URZ ;  /* 0x00000005120c72a4 */ /* 0x000fe2000f8e02ff */
[----:B------:R-:W-:Y:S02]  /*1d50*/  IMAD.U32 R18, RZ, RZ, UR6 ;  /* 0x00000006ff127e24 */ /* 0x000fe4000f8e00ff */
[----:B------:R-:W-:Y:S01]  /*1d60*/  IMAD.U32 R19, RZ, RZ, UR7 ;  /* 0x00000007ff137e24 */ /* 0x000fe2000f8e00ff */
[----:B------:R-:W-:-:S04]  /*1d70*/  UIMAD.WIDE UR6, UR12, 0x4, UR10 ;  /* 0x000000040c0678a5 */ /* 0x000fc8000f8e020a */
[----:B------:R1:W4:Y:S02]  /*1d80*/  LDG.E R24, desc[UR16][R18.64] ;  /* 0x0000001012187981 */ /* 0x000324000c1e1900 */
[----:B------:R-:W-:Y:S02]  /*1d90*/  IMAD.U32 R20, RZ, RZ, UR6 ;  /* 0x00000006ff147e24 */ /* 0x000fe4000f8e00ff */
[----:B------:R-:W-:Y:S01]  /*1da0*/  IMAD.U32 R21, RZ, RZ, UR7 ;  /* 0x00000007ff157e24 */ /* 0x000fe2000f8e00ff */
[----:B------:R-:W-:Y:S01]  /*1db0*/  UIMAD.WIDE UR6, UR18, 0x4, UR6 ;  /* 0x00000004120678a5 */ /* 0x000fe2000f8e0206 */
[----:B0-----:R-:W-:Y:S01]  /*1dc0*/  IMAD.U32 R14, RZ, RZ, UR14 ;  /* 0x0000000eff0e7e24 */ /* 0x001fe2000f8e00ff */
[----:B------:R-:W-:Y:S02]  /*1dd0*/  MOV R15, UR15 ;  /* 0x0000000f000f7c02 */ /* 0x000fe40008000f00 */
[----:B------:R2:W5:Y:S02]  /*1de0*/  LDG.E R25, desc[UR16][R20.64] ;  /* 0x0000001014197981 */ /* 0x000564000c1e1900 */
[----:B------:R-:W-:-:S02]  /*1df0*/  IMAD.U32 R28, RZ, RZ, UR6 ;  /* 0x00000006ff1c7e24 */ /* 0x000fc4000f8e00ff */
[----:B------:R-:W-:Y:S01]  /*1e00*/  IMAD.U32 R29, RZ, RZ, UR7 ;  /* 0x00000007ff1d7e24 */ /* 0x000fe2000f8e00ff */
[----:B------:R-:W-:Y:S01]  /*1e10*/  UIMAD.WIDE.U32 UR6, UR5, 0x8, UR8 ;  /* 0x00000008050678a5 */ /* 0x000fe2000f8e0008 */
[----:B------:R-:W4:Y:S04]  /*1e20*/  LDG.E.64 R14, desc[UR16][R14.64+0x8] ;  /* 0x000008100e0e7981 */ /* 0x000f28000c1e1b00 */
[----:B------:R5:W4:Y:S01]  /*1e30*/  LDG.E R26, desc[UR16][R28.64] ;  /* 0x000000101c1a7981 */ /* 0x000b22000c1e1900 */
[----:B------:R-:W-:Y:S02]  /*1e40*/  IMAD.U32 R16, RZ, RZ, UR6 ;  /* 0x00000006ff107e24 */ /* 0x000fe4000f8e00ff */
[----:B------:R-:W-:Y:S01]  /*1e50*/  IMAD.U32 R17, RZ, RZ, UR7 ;  /* 0x00000007ff117e24 */ /* 0x000fe2000f8e00ff */
[----:B-1----:R-:W-:Y:S01]  /*1e60*/  MOV R19, UR7 ;  /* 0x0000000700137c02 */ /* 0x002fe20008000f00 */
[----:B------:R-:W-:-:S04]  /*1e70*/  IMAD.U32 R18, RZ, RZ, UR6 ;  /* 0x00000006ff127e24 */ /* 0x000fc8000f8e00ff */
[----:B------:R-:W4:Y:S04]  /*1e80*/  LDG.E.64 R16, desc[UR16][R16.64] ;  /* 0x0000001010107981 */ /* 0x000f28000c1e1b00 */
[----:B------:R-:W4:Y:S01]  /*1e90*/  LDG.E.64 R18, desc[UR16][R18.64+0x8] ;  /* 0x0000081012127981 */ /* 0x000f22000c1e1b00 */
[C---:B------:R-:W-:Y:S01]  /*1ea0*/  FSETP.GEU.AND P0, PT, |R7|.reuse, 4.2275390625, PT ;  /* 0x408748000700780b */ /* 0x040fe20003f0e200 */
[----:B------:R-:W-:Y:S01]  /*1eb0*/  UIADD3 UR4, UPT, UPT, UR4, 0x4, URZ ;  /* 0x0000000404047890 */ /* 0x000fe2000fffe0ff */
[----:B------:R-:W-:Y:S01]  /*1ec0*/  FSETP.GEU.AND P1, PT, |R7|, 4.1917929649353027344, PT ;  /* 0x4086232b0700780b */ /* 0x000fe20003f2e200 */
[----:B--2---:R0:W3:Y:S02]  /*1ed0*/  I2F.F64 R20, R27 ;  /* 0x0000001b00147312 */ /* 0x0040e40000201c00 */
[----:B0-----:R-:W-:Y:S01]  /*1ee0*/  FSEL R27, R5, R11, P0 ;  /* 0x0000000b051b7208 */ /* 0x001fe20000000000 */
[----:B---3--:R-:W-:Y:S01]  /*1ef0*/  DMUL R20, R22, R20 ;  /* 0x0000001416147228 */ /* 0x008fe20000000000 */
[----:B------:R-:W-:-:S02]  /*1f00*/  FSEL R23, R4, R10, P0 ;  /* 0x0000000a04177208 */ /* 0x000fc40000000000 */
[----:B------:R-:W-:Y:S02]  /*1f10*/  PLOP3.LUT P0, PT, PT, PT, PT, 0x8, 0x80 ;  /* 0x000000000080781c */ /* 0x000fe40003f0e170 */
[----:B------:R-:W-:Y:S02]  /*1f20*/  FSEL R22, R8, R23, !P1 ;  /* 0x0000001708167208 */ /* 0x000fe40004800000 */
[----:B------:R-:W-:Y:S01]  /*1f30*/  FSEL R23, R2, R27, !P1 ;  /* 0x0000001b02177208 */ /* 0x000fe20004800000 */
[----:B-----5:R-:W0:Y:S05]  /*1f40*/  I2F.F64 R28, R25 ;  /* 0x00000019001c7312 */ /* 0x020e2a0000201c00 */
[----:B------:R-:W-:-:S03]  /*1f50*/  DFMA R20, R22, R20, R12 ;  /* 0x000000141614722b */ /* 0x000fc6000000000c */
[----:B----4-:R-:W1:Y:S08]  /*1f60*/  I2F.F64 R12, R24 ;  /* 0x00000018000c7312 */ /* 0x010e700000201c00 */
[----:B------:R-:W2:Y:S01]  /*1f70*/  I2F.F64 R26, R26 ;  /* 0x0000001a001a7312 */ /* 0x000ea20000201c00 */
[----:B0-----:R-:W-:Y:S02]  /*1f80*/  DMUL R16, R16, R28 ;  /* 0x0000001c10107228 */ /* 0x001fe40000000000 */
[----:B-1----:R-:W-:-:S08]  /*1f90*/  DMUL R12, R14, R12 ;  /* 0x0000000c0e0c7228 */ /* 0x002fd00000000000 */
[----:B------:R-:W-:Y:S02]  /*1fa0*/  DFMA R12, R22, R12, R20 ;  /* 0x0000000c160c722b */ /* 0x000fe40000000014 */
[----:B--2---:R-:W-:-:S06]  /*1fb0*/  DMUL R18, R18, R26 ;  /* 0x0000001a12127228 */ /* 0x004fcc0000000000 */
[----:B------:R-:W-:-:S08]  /*1fc0*/  DFMA R12, R22, R16, R12 ;  /* 0x00000010160c722b */ /* 0x000fd0000000000c */
[----:B------:R-:W-:-:S11]  /*1fd0*/  DFMA R12, R22, R18, R12 ;  /* 0x00000012160c722b */ /* 0x000fd6000000000c */
.L_x_34:
[----:B------:R-:W-:-:S13]  /*1fe0*/  ISETP.NE.OR P0, PT, R3, UR4, P0 ;  /* 0x0000000403007c0c */ /* 0x000fda0008705670 */
[----:B------:R-:W-:Y:S05]  /*1ff0*/  @!P0 BRA `(.L_x_30) ;  /* 0x0000000000788947 */ /* 0x000fea0003800000 */
.L_x_31:
[C---:B------:R-:W-:Y:S01]  /*2000*/  FSETP.GEU.AND P0, PT, |R7|.reuse, 4.2275390625, PT ;  /* 0x408748000700780b */ /* 0x040fe20003f0e200 */
[----:B------:R-:W0:Y:S01]  /*2010*/  LDCU.128 UR8, c[0x0][0x390] ;  /* 0x00007200ff0877ac */ /* 0x000e220008000c00 */
[----:B------:R-:W-:Y:S02]  /*2020*/  FSETP.GEU.AND P1, PT, |R7|, 4.1917929649353027344, PT ;  /* 0x4086232b0700780b */ /* 0x000fe40003f2e200 */
[----:B------:R-:W-:Y:S02]  /*2030*/  FSEL R9, R4, R10, P0 ;  /* 0x0000000a04097208 */ /* 0x000fe40000000000 */
[----:B------:R-:W-:Y:S02]  /*2040*/  FSEL R5, R5, R11, P0 ;  /* 0x0000000b05057208 */ /* 0x000fe40000000000 */
[----:B------:R-:W-:Y:S02]  /*2050*/  FSEL R8, R8, R9, !P1 ;  /* 0x0000000908087208 */ /* 0x000fe40004800000 */
[----:B------:R-:W-:-:S07]  /*2060*/  FSEL R9, R2, R5, !P1 ;  /* 0x0000000502097208 */ /* 0x000fce0004800000 */
.L_x_35:
[----:B------:R-:W-:-:S04]  /*2070*/  UIMAD UR6, UR18, UR4, URZ ;  /* 0x00000004120672a4 */ /* 0x000fc8000f8e02ff */
[----:B0-----:R-:W-:-:S06]  /*2080*/  UIMAD.WIDE UR6, UR6, 0x4, UR10 ;  /* 0x00000004060678a5 */ /* 0x001fcc000f8e020a */
[----:B------:R-:W-:Y:S02]  /*2090*/  IMAD.U32 R18, RZ, RZ, UR6 ;  /* 0x00000006ff127e24 */ /* 0x000fe4000f8e00ff */
[----:B------:R-:W-:Y:S01]  /*20a0*/  IMAD.U32 R19, RZ, RZ, UR7 ;  /* 0x00000007ff137e24 */ /* 0x000fe2000f8e00ff */
[----:B------:R-:W-:-:S04]  /*20b0*/  UIMAD.WIDE UR6, UR18, 0x4, UR6 ;  /* 0x00000004120678a5 */ /* 0x000fc8000f8e0206 */
[----:B------:R-:W2:Y:S01]  /*20c0*/  LDG.E R6, desc[UR16][R18.64] ;  /* 0x0000001012067981 */ /* 0x000ea2000c1e1900 */
[----:B------:R-:W-:Y:S01]  /*20d0*/  UIMAD.WIDE.U32 UR12, UR4, 0x8, UR8 ;  /* 0x00000008040c78a5 */ /* 0x000fe2000f8e0008 */
[----:B------:R-:W-:Y:S02]  /*20e0*/  IMAD.U32 R20, RZ, RZ, UR6 ;  /* 0x00000006ff147e24 */ /* 0x000fe4000f8e00ff */
[----:B------:R-:W-:-:S03]  /*20f0*/  IMAD.U32 R21, RZ, RZ, UR7 ;  /* 0x00000007ff157e24 */ /* 0x000fc6000f8e00ff */
[----:B------:R-:W-:Y:S01]  /*2100*/  IMAD.U32 R16, RZ, RZ, UR12 ;  /* 0x0000000cff107e24 */ /* 0x000fe2000f8e00ff */
[----:B------:R-:W-:Y:S01]  /*2110*/  MOV R17, UR13 ;  /* 0x0000000d00117c02 */ /* 0x000fe20008000f00 */
[----:B------:R-:W3:Y:S04]  /*2120*/  LDG.E R14, desc[UR16][R20.64] ;  /* 0x00000010140e7981 */ /* 0x000ee8000c1e1900 */
[----:B------:R-:W4:Y:S04]  /*2130*/  LDG.E.64 R4, desc[UR16][R16.64] ;  /* 0x0000001010047981 */ /* 0x000f28000c1e1b00 */
[----:B------:R-:W5:Y:S01]  /*2140*/  LDG.E.64 R10, desc[UR16][R16.64+0x8] ;  /* 0x00000810100a7981 */ /* 0x000f62000c1e1b00 */
[----:B------:R-:W-:-:S06]  /*2150*/  UIADD3 UR4, UPT, UPT, UR4, 0x2, URZ ;  /* 0x0000000204047890 */ /* 0x000fcc000fffe0ff */
[----:B------:R-:W-:Y:S01]  /*2160*/  ISETP.NE.AND P0, PT, R3, UR4, PT ;  /* 0x0000000403007c0c */ /* 0x000fe2000bf05270 */
[----:B--2---:R-:W4:Y:S08]  /*2170*/  I2F.F64 R6, R6 ;  /* 0x0000000600067312 */ /* 0x004f300000201c00 */
[----:B---3--:R-:W5:Y:S01]  /*2180*/  I2F.F64 R14, R14 ;  /* 0x0000000e000e7312 */ /* 0x008f620000201c00 */
[----:B----4-:R-:W-:-:S08]  /*2190*/  DMUL R4, R4, R6 ;  /* 0x0000000604047228 */ /* 0x010fd00000000000 */
[----:B------:R-:W-:Y:S02]  /*21a0*/  DFMA R4, R4, R8, R12 ;  /* 0x000000080404722b */ /* 0x000fe4000000000c */
[----:B-----5:R-:W-:-:S08]  /*21b0*/  DMUL R10, R10, R14 ;  /* 0x0000000e0a0a7228 */ /* 0x020fd00000000000 */
[----:B------:R-:W-:Y:S01]  /*21c0*/  DFMA R12, R10, R8, R4 ;  /* 0x000000080a0c722b */ /* 0x000fe20000000004 */
[----:B------:R-:W-:Y:S10]  /*21d0*/  @P0 BRA `(.L_x_35) ;  /* 0xfffffffc00a40947 */ /* 0x000ff4000383ffff */
.L_x_30:
[----:B------:R-:W0:Y:S02]  /*21e0*/  LDCU UR4, c[0x0][0x388] ;  /* 0x00007100ff0477ac */ /* 0x000e240008000800 */
[----:B0-----:R-:W-:-:S04]  /*21f0*/  ULOP3.LUT UR4, UR4, 0x1, URZ, 0xc0, !UPT ;  /* 0x0000000104047892 */ /* 0x001fc8000f8ec0ff */
[----:B------:R-:W-:-:S09]  /*2200*/  UISETP.NE.U32.AND UP0, UPT, UR4, 0x1, UPT ;  /* 0x000000010400788c */ /* 0x000fd2000bf05070 */
[----:B------:R-:W-:Y:S05]  /*2210*/  BRA.U UP0, `(.L_x_0) ;  /* 0x0000000500187547 */ /* 0x000fea000b800000 */
[----:B------:R-:W0:Y:S01]  /*2220*/  LDC.64 R6, c[0x0][0x398] ;  /* 0x0000e600ff067b82 */ /* 0x000e220000000a00 */
[----:B------:R-:W-:Y:S01]  /*2230*/  IMAD R5, R3, UR18, RZ ;  /* 0x0000001203057c24 */ /* 0x000fe2000f8e02ff */
[----:B------:R-:W1:Y:S06]  /*2240*/  LDCU.64 UR4, c[0x0][0x3c0] ;  /* 0x00007800ff0477ac */ /* 0x000e6c0008000a00 */
[----:B------:R-:W2:Y:S01]  /*2250*/  LDC.64 R8, c[0x0][0x390] ;  /* 0x0000e400ff087b82 */ /* 0x000ea20000000a00 */
[----:B0-----:R-:W-:-:S06]  /*2260*/  IMAD.WIDE R6, R5, 0x4, R6 ;  /* 0x0000000405067825 */ /* 0x001fcc00078e0206 */
[----:B------:R-:W3:Y:S01]  /*2270*/  LDG.E R6, desc[UR16][R6.64] ;  /* 0x0000001006067981 */ /* 0x000ee2000c1e1900 */
[----:B--2---:R-:W-:-:S06]  /*2280*/  IMAD.WIDE.U32 R8, R3, 0x8, R8 ;  /* 0x0000000803087825 */ /* 0x004fcc00078e0008 */
[----:B------:R-:W2:Y:S01]  /*2290*/  LDG.E.64 R8, desc[UR16][R8.64] ;  /* 0x0000001008087981 */ /* 0x000ea2000c1e1b00 */
[----:B-1----:R-:W-:Y:S01]  /*22a0*/  DMUL R2, RZ, -UR4 ;  /* 0x80000004ff027c28 */ /* 0x002fe20008000000 */
[----:B------:R-:W-:Y:S01]  /*22b0*/  IMAD.MOV.U32 R4, RZ, RZ, 0x652b82fe ;  /* 0x652b82feff047424 */ /* 0x000fe200078e00ff */
[----:B------:R-:W-:Y:S01]  /*22c0*/  UMOV UR4, 0xfefa39ef ;  /* 0xfefa39ef00047882 */ /* 0x000fe20000000000 */
[----:B------:R-:W-:Y:S01]  /*22d0*/  IMAD.MOV.U32 R5, RZ, RZ, 0x3ff71547 ;  /* 0x3ff71547ff057424 */ /* 0x000fe200078e00ff */
[----:B------:R-:W-:-:S05]  /*22e0*/  UMOV UR5, 0x3fe62e42 ;  /* 0x3fe62e4200057882 */ /* 0x000fca0000000000 */
[----:B------:R-:W-:Y:S01]  /*22f0*/  DFMA R4, R2, R4, 6.75539944105574400000e+15 ;  /* 0x433800000204742b */ /* 0x000fe20000000004 */
[----:B------:R-:W-:-:S07]  /*2300*/  FSETP.GEU.AND P0, PT, |R3|, 4.1917929649353027344, PT ;  /* 0x4086232b0300780b */ /* 0x000fce0003f0e200 */
        /* <DEDUP_REMOVED lines=35> */
[----:B------:R-:W-:Y:S01]  /*2540*/  DFMA R14, R10, R14, 1 ;  /* 0x3ff000000a0e742b */ /* 0x000fe2000000000e */
[----:B---3--:R-:W2:Y:S02]  /*2550*/  I2F.F64 R6, R6 ;  /* 0x0000000600067312 */ /* 0x008ea40000201c00 */
[----:B--2---:R-:W-:-:S07]  /*2560*/  DMUL R10, R8, R6 ;  /* 0x00000006080a7228 */ /* 0x004fce0000000000 */
[----:B------:R-:W-:Y:S01]  /*2570*/  IMAD R9, R4, 0x100000, R15 ;  /* 0x0010000004097824 */ /* 0x000fe200078e020f */
[----:B------:R-:W-:Y:S01]  /*2580*/  MOV R8, R14 ;  /* 0x0000000e00087202 */ /* 0x000fe20000000f00 */
[----:B------:R-:W-:Y:S06]  /*2590*/  @!P0 BRA `(.L_x_36) ;  /* 0x0000000000348947 */ /* 0x000fec0003800000 */
[----:B------:R-:W-:Y:S01]  /*25a0*/  FSETP.GEU.AND P1, PT, |R3|, 4.2275390625, PT ;  /* 0x408748000300780b */ /* 0x000fe20003f2e200 */
[C---:B------:R-:W-:Y:S02]  /*25b0*/  DADD R6, R2.reuse, +INF ;  /* 0x7ff0000002067429 */ /* 0x040fe40000000000 */
[----:B------:R-:W-:-:S08]  /*25c0*/  DSETP.GEU.AND P0, PT, R2, RZ, PT ;  /* 0x000000ff0200722a */ /* 0x000fd00003f0e000 */
[----:B------:R-:W-:Y:S02]  /*25d0*/  FSEL R8, R6, RZ, P0 ;  /* 0x000000ff06087208 */ /* 0x000fe40000000000 */
[----:B------:R-:W-:Y:S01]  /*25e0*/  FSEL R9, R7, RZ, P0 ;  /* 0x000000ff07097208 */ /* 0x000fe20000000000 */
[----:B------:R-:W-:Y:S06]  /*25f0*/  @P1 BRA `(.L_x_36) ;  /* 0x00000000001c1947 */ /* 0x000fec0003800000 */
[----:B------:R-:W-:Y:S01]  /*2600*/  LEA.HI R2, R4, R4, RZ, 0x1 ;  /* 0x0000000404027211 */ /* 0x000fe200078f08ff */
[----:B------:R-:W-:-:S03]  /*2610*/  IMAD.MOV.U32 R8, RZ, RZ, RZ ;  /* 0x000000ffff087224 */ /* 0x000fc600078e00ff */
[----:B------:R-:W-:-:S05]  /*2620*/  SHF.R.S32.HI R3, RZ, 0x1, R2 ;  /* 0x00000001ff037819 */ /* 0x000fca0000011402 */
[----:B------:R-:W-:Y:S02]  /*2630*/  IMAD.IADD R4, R4, 0x1, -R3 ;  /* 0x0000000104047824 */ /* 0x000fe400078e0a03 */
[----:B------:R-:W-:-:S03]  /*2640*/  IMAD R15, R3, 0x100000, R15 ;  /* 0x00100000030f7824 */ /* 0x000fc600078e020f */
[----:B------:R-:W-:-:S06]  /*2650*/  LEA R9, R4, 0x3ff00000, 0x14 ;  /* 0x3ff0000004097811 */ /* 0x000fcc00078ea0ff */
[----:B------:R-:W-:-:S11]  /*2660*/  DMUL R8, R14, R8 ;  /* 0x000000080e087228 */ /* 0x000fd60000000000 */
.L_x_36:
[----:B------:R-:W-:-:S11]  /*2670*/  DFMA R12, R10, R8, R12 ;  /* 0x000000080a0c722b */ /* 0x000fd6000000000c */
.L_x_0:
[----:B------:R-:W0:Y:S01]  /*2680*/  LDC.64 R2, c[0x0][0x3a0] ;  /* 0x0000e800ff027b82 */ /* 0x000e220000000a00 */
[----:B------:R-:W-:Y:S01]  /*2690*/  DSETP.GT.AND P0, PT, R12, RZ, PT ;  /* 0x000000ff0c00722a */ /* 0x000fe20003f04000 */
[----:B------:R-:W-:-:S05]  /*26a0*/  IMAD.MOV.U32 R5, RZ, RZ, 0x1 ;  /* 0x00000001ff057424 */ /* 0x000fca00078e00ff */
[----:B------:R-:W-:Y:S01]  /*26b0*/  SEL R5, R5, 0xffffffff, P0 ;  /* 0xffffffff05057807 */ /* 0x000fe20000000000 */
[----:B0-----:R-:W-:-:S05]  /*26c0*/  IMAD.WIDE R2, R0, 0x4, R2 ;  /* 0x0000000400027825 */ /* 0x001fca00078e0202 */
[----:B------:R-:W-:Y:S01]  /*26d0*/  STG.E desc[UR16][R2.64], R5 ;  /* 0x0000000502007986 */ /* 0x000fe2000c101910 */
[----:B------:R-:W-:Y:S05]  /*26e0*/  EXIT ;  /* 0x000000000000794d */ /* 0x000fea0003800000 */
.L_x_37:
[----:B------:R-:W-:-:S00]  /*26f0*/  BRA `(.L_x_37) ;  /* 0xfffffffc00fc7947 */ /* 0x000fc0000383ffff */
[----:B------:R-:W-:-:S00]  /*2700*/  NOP ;  /* 0x0000000000007918 */ /* 0x000fc00000000000 */
[----:B------:R-:W-:-:S00]  /*2710*/  NOP ;  /* 0x0000000000007918 */ /* 0x000fc00000000000 */
[----:B------:R-:W-:-:S00]  /*2720*/  NOP ;  /* 0x0000000000007918 */ /* 0x000fc00000000000 */
[----:B------:R-:W-:-:S00]  /*2730*/  NOP ;  /* 0x0000000000007918 */ /* 0x000fc00000000000 */
[----:B------:R-:W-:-:S00]  /*2740*/  NOP ;  /* 0x0000000000007918 */ /* 0x000fc00000000000 */
[----:B------:R-:W-:-:S00]  /*2750*/  NOP ;  /* 0x0000000000007918 */ /* 0x000fc00000000000 */
[----:B------:R-:W-:-:S00]  /*2760*/  NOP ;  /* 0x0000000000007918 */ /* 0x000fc00000000000 */
[----:B------:R-:W-:-:S00]  /*2770*/  NOP ;  /* 0x0000000000007918 */ /* 0x000fc00000000000 */
.L_x_114:


//--------------------- .text._Z12opt_cond_itriPdddiiddiiS_ --------------------------
	.section	.text._Z12opt_cond_itriPdddiiddiiS_,"ax",@progbits
	.align	128
        .global         _Z12opt_cond_itriPdddiiddiiS_
        .type           _Z12opt_cond_itriPdddiiddiiS_,@function
        .size           _Z12opt_cond_itriPdddiiddiiS_,(.L_x_115 - _Z12opt_cond_itriPdddiiddiiS_)
        .other          _Z12opt_cond_itriPdddiiddiiS_,@"STO_CUDA_ENTRY STV_DEFAULT"
_Z12opt_cond_itriPdddiiddiiS_:
.text._Z12opt_cond_itriPdddiiddiiS_:
        /* <DEDUP_REMOVED lines=8> */
[----:B------:R-:W0:Y:S01]  /*0080*/  LDC.64 R12, c[0x0][0x3b8] ;  /* 0x0000ee00ff0c7b82 */ /* 0x000e220000000a00 */
[----:B------:R-:W1:Y:S01]  /*0090*/  LDCU.64 UR4, c[0x0][0x358] ;  /* 0x00006b00ff0477ac */ /* 0x000e620008000a00 */
[----:B------:R-:W2:Y:S06]  /*00a0*/  LDCU.64 UR8, c[0x0][0x3a8] ;  /* 0x00007500ff0877ac */ /* 0x000eac0008000a00 */
[----:B------:R-:W3:Y:S08]  /*00b0*/  LDC.64 R6, c[0x0][0x3c0] ;  /* 0x0000f000ff067b82 */ /* 0x000ef00000000a00 */
[----:B------:R-:W4:Y:S08]  /*00c0*/  LDC.64 R10, c[0x0][0x3a0] ;  /* 0x0000e800ff0a7b82 */ /* 0x000f300000000a00 */
[----:B------:R-:W5:Y:S01]  /*00d0*/  LDC.64 R2, c[0x0][0x388] ;  /* 0x0000e200ff027b82 */ /* 0x000f620000000a00 */
[----:B0-----:R-:W-:-:S04]  /*00e0*/  IMAD R9, R13, UR6, R0 ;  /* 0x000000060d097c24 */ /* 0x001fc8000f8e0200 */
[----:B---3--:R-:W-:-:S03]  /*00f0*/  IMAD.WIDE R8, R9, 0x8, R6 ;  /* 0x0000000809087825 */ /* 0x008fc600078e0206 */
[----:B------:R-:W2:Y:S03]  /*0100*/  LDC.64 R14, c[0x0][0x3b0] ;  /* 0x0000ec00ff0e7b82 */ /* 0x000ea60000000a00 */
[----:B-1----:R-:W3:Y:S01]  /*0110*/  LDG.E.64 R8, desc[UR4][R8.64] ;  /* 0x0000000408087981 */ /* 0x002ee2000c1e1b00 */
[----:B----4-:R-:W-:-:S04]  /*0120*/  IMAD R11, R11, UR6, R0 ;  /* 0x000000060b0b7c24 */ /* 0x010fc8000f8e0200 */
[----:B------:R-:W0:Y:S01]  /*0130*/  LDC.64 R18, c[0x0][0x390] ;  /* 0x0000e400ff127b82 */ /* 0x000e220000000a00 */
[----:B------:R-:W-:-:S07]  /*0140*/  IMAD.WIDE R6, R11, 0x8, R6 ;  /* 0x000000080b067825 */ /* 0x000fce00078e0206 */
[----:B------:R-:W0:Y:S01]  /*0150*/  LDC.64 R20, c[0x0][0x398] ;  /* 0x0000e600ff147b82 */ /* 0x000e220000000a00 */
[----:B------:R-:W4:Y:S01]  /*0160*/  LDG.E.64 R6, desc[UR4][R6.64] ;  /* 0x0000000406067981 */ /* 0x000f22000c1e1b00 */
[----:B-----5:R-:W-:-:S05]  /*0170*/  IMAD.WIDE R2, R0, 0x8, R2 ;  /* 0x0000000800027825 */ /* 0x020fca00078e0202 */
[----:B------:R-:W5:Y:S01]  /*0180*/  LDG.E.64 R4, desc[UR4][R2.64] ;  /* 0x0000000402047981 */ /* 0x000f62000c1e1b00 */
[----:B------:R-:W1:Y:S01]  /*0190*/  I2F.F64 R12, R12 ;  /* 0x0000000c000c7312 */ /* 0x000e620000201c00 */
[----:B--2---:R-:W-:-:S07]  /*01a0*/  DADD R14, -R14, UR8 ;  /* 0x000000080e0e7e29 */ /* 0x004fce0008000100 */
[----:B------:R-:W2:Y:S01]  /*01b0*/  I2F.F64 R10, R10 ;  /* 0x0000000a000a7312 */ /* 0x000ea20000201c00 */
[----:B-1----:R-:W-:Y:S02]  /*01c0*/  DMUL R16, R14, R12 ;  /* 0x0000000c0e107228 */ /* 0x002fe40000000000 */
[----:B0-----:R-:W-:-:S08]  /*01d0*/  DADD R14, R18, -R20 ;  /* 0x00000000120e7229 */ /* 0x001fd00000000814 */
[----:B--2---:R-:W-:Y:S02]  /*01e0*/  DMUL R14, R14, R10 ;  /* 0x0000000a0e0e7228 */ /* 0x004fe40000000000 */
[----:B---3--:R-:W-:-:S08]  /*01f0*/  DMUL R8, R16, R8 ;  /* 0x0000000810087228 */ /* 0x008fd00000000000 */
[----:B----4-:R-:W-:-:S08]  /*0200*/  DFMA R6, R14, R6, R8 ;  /* 0x000000060e06722b */ /* 0x010fd00000000008 */
[----:B-----5:R-:W-:-:S07]  /*0210*/  DADD R4, R6, R4 ;  /* 0x0000000006047229 */ /* 0x020fce0000000004 */
[----:B------:R-:W-:Y:S01]  /*0220*/  STG.E.64 desc[UR4][R2.64], R4 ;  /* 0x0000000402007986 */ /* 0x000fe2000c101b04 */
[----:B------:R-:W-:Y:S05]  /*0230*/  EXIT ;  /* 0x000000000000794d */ /* 0x000fea0003800000 */
.L_x_38:
        /* <DEDUP_REMOVED lines=12> */
.L_x_115:


//--------------------- .text._Z19cuda_svm_level_initPdPiS_S_diii --------------------------
	.section	.text._Z19cuda_svm_level_initPdPiS_S_diii,"ax",@progbits
	.align	128
        .global         _Z19cuda_svm_level_initPdPiS_S_diii
        .type           _Z19cuda_svm_level_initPdPiS_S_diii,@function
        .size           _Z19cuda_svm_level_initPdPiS_S_diii,(.L_x_116 - _Z19cuda_svm_level_initPdPiS_S_diii)
        .other          _Z19cuda_svm_level_initPdPiS_S_diii,@"STO_CUDA_ENTRY STV_DEFAULT"
_Z19cuda_svm_level_initPdPiS_S_diii:
.text._Z19cuda_svm_level_initPdPiS_S_diii:
[----:B------:R-:W-:Y:S01]  /*0000*/  LDC R1, c[0x0][0x37c] ;  /* 0x0000df00ff017b82 */ /* 0x000fe20000000800 */
[----:B------:R-:W0:Y:S07]  /*0010*/  S2R R2, SR_TID.X ;  /* 0x0000000000027919 */ /* 0x000e2e0000002100 */
[----:B------:R-:W0:Y:S01]  /*0020*/  S2UR UR4, SR_CTAID.X ;  /* 0x00000000000479c3 */ /* 0x000e220000002500 */
[----:B------:R-:W1:Y:S01]  /*0030*/  LDCU UR5, c[0x0][0x3a8] ;  /* 0x00007500ff0577ac */ /* 0x000e620008000800 */
[----:B------:R-:W-:Y:S01]  /*0040*/  BSSY.RECONVERGENT B0, `(.L_x_39) ;  /* 0x000041b000007945 */ /* 0x000fe20003800200 */
[----:B------:R-:W2:Y:S05]  /*0050*/  LDCU.64 UR6, c[0x0][0x358] ;  /* 0x00006b00ff0677ac */ /* 0x000eaa0008000a00 */
[----:B------:R-:W0:Y:S01]  /*0060*/  LDC R3, c[0x0][0x360] ;  /* 0x0000d800ff037b82 */ /* 0x000e220000000800 */
[----:B-1----:R-:W-:-:S05]  /*0070*/  IMAD.U32 R0, RZ, RZ, UR5 ;  /* 0x00000005ff007e24 */ /* 0x002fca000f8e00ff */
[----:B------:R-:W-:Y:S01]  /*0080*/  ISETP.GE.AND P0, PT, R0, 0x1, PT ;  /* 0x000000010000780c */ /* 0x000fe20003f06270 */
[----:B0-----:R-:W-:-:S05]  /*0090*/  IMAD R3, R3, UR4, R2 ;  /* 0x0000000403037c24 */ /* 0x001fca000f8e0202 */
[----:B------:R-:W-:-:S13]  /*00a0*/  ISETP.GE.OR P0, PT, R3, R0, !P0 ;  /* 0x000000000300720c */ /* 0x000fda0004706670 */
[----:B--2---:R-:W-:Y:S05]  /*00b0*/  @P0 BRA `(.L_x_40) ;  /* 0x00000040004c0947 */ /* 0x004fea0003800000 */
[----:B------:R-:W0:Y:S01]  /*00c0*/  LDC R2, c[0x0][0x3ac] ;  /* 0x0000eb00ff027b82 */ /* 0x000e220000000800 */
[----:B------:R-:W1:Y:S02]  /*00d0*/  LDCU.64 UR4, c[0x0][0x388] ;  /* 0x00007100ff0477ac */ /* 0x000e640008000a00 */
[----:B-1----:R-:W-:Y:S02]  /*00e0*/  IMAD.U32 R6, RZ, RZ, UR4 ;  /* 0x00000004ff067e24 */ /* 0x002fe4000f8e00ff */
[----:B------:R-:W-:Y:S01]  /*00f0*/  IMAD.U32 R7, RZ, RZ, UR5 ;  /* 0x00000005ff077e24 */ /* 0x000fe2000f8e00ff */
[C---:B0-----:R-:W-:Y:S01]  /*0100*/  ISETP.GE.AND P0, PT, R2.reuse, 0x1, PT ;  /* 0x000000010200780c */ /* 0x041fe20003f06270 */
[----:B------:R-:W-:Y:S02]  /*0110*/  IMAD R17, R3, R2, R3 ;  /* 0x0000000203117224 */ /* 0x000fe400078e0203 */
[----:B------:R-:W-:Y:S02]  /*0120*/  VIADD R2, R2, 0x1 ;  /* 0x0000000102027836 */ /* 0x000fe40000000000 */
[----:B------:R-:W-:-:S08]  /*0130*/  IMAD.WIDE R16, R17, 0x4, R6 ;  /* 0x0000000411107825 */ /* 0x000fd000078e0206 */
[----:B------:R-:W-:Y:S05]  /*0140*/  @!P0 BRA `(.L_x_41) ;  /* 0x0000002000748947 */ /* 0x000fea0003800000 */
[----:B------:R-:W0:Y:S02]  /*0150*/  LDCU UR4, c[0x0][0x3b0] ;  /* 0x00007600ff0477ac */ /* 0x000e240008000800 */
[----:B0-----:R-:W-:-:S09]  /*0160*/  UISETP.NE.AND UP0, UPT, UR4, URZ, UPT ;  /* 0x000000ff0400728c */ /* 0x001fd2000bf05270 */
[----:B------:R-:W-:Y:S05]  /*0170*/  BRA.U !UP0, `(.L_x_42) ;  /* 0x0000001108447547 */ /* 0x000fea000b800000 */
[----:B------:R-:W-:-:S07]  /*0180*/  IMAD.MOV.U32 R0, RZ, RZ, RZ ;  /* 0x000000ffff007224 */ /* 0x000fce00078e00ff */
.L_x_70:
[----:B------:R-:W-:Y:S01]  /*0190*/  ISETP.NE.AND P0, PT, R0, R3, PT ;  /* 0x000000030000720c */ /* 0x000fe20003f05270 */
[----:B------:R-:W-:Y:S01]  /*01a0*/  BSSY.RECONVERGENT B1, `(.L_x_43) ;  /* 0x00000f7000017945 */ /* 0x000fe20003800200 */
[----:B------:R-:W-:Y:S02]  /*01b0*/  IMAD.MOV.U32 R8, RZ, RZ, 0x0 ;  /* 0x00000000ff087424 */ /* 0x000fe400078e00ff */
[----:B------:R-:W-:-:S09]  /*01c0*/  IMAD.MOV.U32 R9, RZ, RZ, 0x3ff00000 ;  /* 0x3ff00000ff097424 */ /* 0x000fd200078e00ff */
[----:B------:R-:W-:Y:S05]  /*01d0*/  @!P0 BRA `(.L_x_44) ;  /* 0x0000000c00cc8947 */ /* 0x000fea0003800000 */
[----:B------:R-:W0:Y:S01]  /*01e0*/  LDC R6, c[0x0][0x3ac] ;  /* 0x0000eb00ff067b82 */ /* 0x000e220000000800 */
[----:B------:R-:W-:Y:S01]  /*01f0*/  BSSY.RECONVERGENT B2, `(.L_x_45) ;  /* 0x000001f000027945 */ /* 0x000fe20003800200 */
[----:B------:R-:W-:Y:S01]  /*0200*/  IMAD R18, R2, R0, RZ ;  /* 0x0000000002127224 */ /* 0x000fe200078e02ff */
[----:B------:R-:W-:Y:S01]  /*0210*/  CS2R R4, SRZ ;  /* 0x0000000000047805 */ /* 0x000fe2000001ff00 */
[----:B------:R-:W-:Y:S02]  /*0220*/  IMAD.MOV.U32 R7, RZ, RZ, 0x1 ;  /* 0x00000001ff077424 */ /* 0x000fe400078e00ff */
[----:B------:R-:W-:-:S07]  /*0230*/  IMAD.MOV.U32 R11, RZ, RZ, 0x1 ;  /* 0x00000001ff0b7424 */ /* 0x000fce00078e00ff */
.L_x_49:
[----:B------:R-:W1:Y:S01]  /*0240*/  LDCU.64 UR4, c[0x0][0x388] ;  /* 0x00007100ff0477ac */ /* 0x000e620008000a00 */
[----:B------:R-:W-:Y:S01]  /*0250*/  IADD3 R9, P0, PT, R18, R7, RZ ;  /* 0x0000000712097210 */ /* 0x000fe20007f1e0ff */
[----:B------:R-:W-:-:S03]  /*0260*/  IMAD.WIDE R12, R11, 0x4, R16 ;  /* 0x000000040b0c7825 */ /* 0x000fc600078e0210 */
[----:B------:R-:W-:-:S03]  /*0270*/  LEA.HI.X.SX32 R10, R7, RZ, 0x1, P0 ;  /* 0x000000ff070a7211 */ /* 0x000fc600000f0eff */
[----:B------:R-:W2:Y:S01]  /*0280*/  LDG.E R12, desc[UR6][R12.64] ;  /* 0x000000060c0c7981 */ /* 0x000ea2000c1e1900 */
[----:B-1----:R-:W-:-:S04]  /*0290*/  LEA R8, P0, R9, UR4, 0x2 ;  /* 0x0000000409087c11 */ /* 0x002fc8000f8010ff */
        /* <DEDUP_REMOVED lines=10> */
[----:B------:R-:W-:Y:S01]  /*0340*/  @P0 IMAD.MOV R10, RZ, RZ, R11 ;  /* 0x000000ffff0a0224 */ /* 0x000fe200078e020b */
[----:B------:R-:W-:-:S03]  /*0350*/  FSEL R5, R5, R9, !P0 ;  /* 0x0000000905057208 */ /* 0x000fc60004000000 */
[----:B------:R-:W-:Y:S01]  /*0360*/  IMAD.MOV.U32 R11, RZ, RZ, R10 ;  /* 0x000000ffff0b7224 */ /* 0x000fe200078e000a */
[----:B------:R-:W-:Y:S06]  /*0370*/  BRA `(.L_x_48) ;  /* 0x0000000000087947 */ /* 0x000fec0003800000 */
.L_x_47:
[----:B------:R-:W-:Y:S01]  /*0380*/  DADD R4, R4, 1 ;  /* 0x3ff0000004047429 */ /* 0x000fe20000000000 */
[----:B------:R-:W-:-:S10]  /*0390*/  VIADD R11, R11, 0x1 ;  /* 0x000000010b0b7836 */ /* 0x000fd40000000000 */
.L_x_48:
[----:B------:R-:W-:Y:S05]  /*03a0*/  BSYNC.RECONVERGENT B3 ;  /* 0x0000000000037941 */ /* 0x000fea0003800200 */
.L_x_46:
[----:B------:R-:W-:-:S04]  /*03b0*/  VIMNMX R9, PT, PT, R7, R11, !PT ;  /* 0x0000000b07097248 */ /* 0x000fc80007fe0100 */
[----:B0-----:R-:W-:-:S13]  /*03c0*/  ISETP.GT.AND P0, PT, R9, R6, PT ;  /* 0x000000060900720c */ /* 0x001fda0003f04270 */
[----:B------:R-:W-:Y:S05]  /*03d0*/  @!P0 BRA `(.L_x_49) ;  /* 0xfffffffc00988947 */ /* 0x000fea000383ffff */
[----:B------:R-:W-:Y:S05]  /*03e0*/  BSYNC.RECONVERGENT B2 ;  /* 0x0000000000027941 */ /* 0x000fea0003800200 */
.L_x_45:
[----:B------:R-:W-:Y:S01]  /*03f0*/  ISETP.GT.AND P0, PT, R11, R6, PT ;  /* 0x000000060b00720c */ /* 0x000fe20003f04270 */
[----:B------:R-:W-:-:S12]  /*0400*/  BSSY.RECONVERGENT B2, `(.L_x_50) ;  /* 0x0000049000027945 */ /* 0x000fd80003800200 */
[----:B------:R-:W-:Y:S05]  /*0410*/  @P0 BRA `(.L_x_51) ;  /* 0x00000004001c0947 */ /* 0x000fea0003800000 */
[--C-:B------:R-:W-:Y:S01]  /*0420*/  IMAD.IADD R8, R2, 0x1, -R11.reuse ;  /* 0x0000000102087824 */ /* 0x100fe200078e0a0b */
[----:B------:R-:W-:Y:S01]  /*0430*/  BSSY.RECONVERGENT B3, `(.L_x_52) ;  /* 0x000000f000037945 */ /* 0x000fe20003800200 */
[----:B------:R-:W-:-:S03]  /*0440*/  IMAD.IADD R9, R6, 0x1, -R11 ;  /* 0x0000000106097824 */ /* 0x000fc600078e0a0b */
        /* <DEDUP_REMOVED lines=13> */
.L_x_53:
[----:B------:R-:W-:Y:S05]  /*0520*/  BSYNC.RECONVERGENT B3 ;  /* 0x0000000000037941 */ /* 0x000fea0003800200 */
.L_x_52:
[----:B------:R-:W-:Y:S05]  /*0530*/  @!P1 BRA `(.L_x_51) ;  /* 0x0000000000d49947 */ /* 0x000fea0003800000 */
[----:B------:R-:W-:-:S13]  /*0540*/  ISETP.GE.AND P0, PT, R9, R2, PT ;  /* 0x000000020900720c */ /* 0x000fda0003f06270 */
[----:B------:R-:W-:Y:S05]  /*0550*/  @P0 BRA `(.L_x_54) ;  /* 0x0000000000b00947 */ /* 0x000fea0003800000 */
[----:B------:R-:W-:Y:S01]  /*0560*/  IMAD.IADD R8, R2, 0x1, -R9 ;  /* 0x0000000102087824 */ /* 0x000fe200078e0a09 */
[----:B------:R-:W-:Y:S01]  /*0570*/  BSSY.RECONVERGENT B3, `(.L_x_55) ;  /* 0x0000019000037945 */ /* 0x000fe20003800200 */
[----:B------:R-:W-:-:S03]  /*0580*/  PLOP3.LUT P0, PT, PT, PT, PT, 0x80, 0x8 ;  /* 0x000000000008781c */ /* 0x000fc60003f0f070 */
[----:B------:R-:W-:-:S13]  /*0590*/  ISETP.GT.AND P1, PT, R8, 0xc, PT ;  /* 0x0000000c0800780c */ /* 0x000fda0003f24270 */
[----:B------:R-:W-:Y:S05]  /*05a0*/  @!P1 BRA `(.L_x_56) ;  /* 0x0000000000549947 */ /* 0x000fea0003800000 */
[----:B------:R-:W-:Y:S01]  /*05b0*/  PLOP3.LUT P0, PT, PT, PT, PT, 0x8, 0x80 ;  /* 0x000000000080781c */ /* 0x000fe20003f0e170 */
[----:B------:R-:W-:-:S12]  /*05c0*/  VIADD R8, R2, 0xfffffff4 ;  /* 0xfffffff402087836 */ /* 0x000fd80000000000 */
.L_x_57:
        /* <DEDUP_REMOVED lines=19> */
.L_x_56:
[----:B------:R-:W-:Y:S05]  /*0700*/  BSYNC.RECONVERGENT B3 ;  /* 0x0000000000037941 */ /* 0x000fea0003800200 */
.L_x_55:
[----:B------:R-:W-:Y:S01]  /*0710*/  IMAD.IADD R8, R2, 0x1, -R9 ;  /* 0x0000000102087824 */ /* 0x000fe200078e0a09 */
[----:B------:R-:W-:Y:S04]  /*0720*/  BSSY.RECONVERGENT B3, `(.L_x_58) ;  /* 0x000000d000037945 */ /* 0x000fe80003800200 */
        /* <DEDUP_REMOVED lines=12> */
.L_x_59:
[----:B------:R-:W-:Y:S05]  /*07f0*/  BSYNC.RECONVERGENT B3 ;  /* 0x0000000000037941 */ /* 0x000fea0003800200 */
.L_x_58:
[----:B------:R-:W-:-:S13]  /*0800*/  ISETP.NE.OR P0, PT, R9, R2, P0 ;  /* 0x000000020900720c */ /* 0x000fda0000705670 */
[----:B------:R-:W-:Y:S05]  /*0810*/  @!P0 BRA `(.L_x_51) ;  /* 0x00000000001c8947 */ /* 0x000fea0003800000 */
.L_x_54:
[----:B------:R-:W-:Y:S01]  /*0820*/  DADD R4, R4, 1 ;  /* 0x3ff0000004047429 */ /* 0x000fe20000000000 */
[----:B------:R-:W-:-:S05]  /*0830*/  VIADD R9, R9, 0x4 ;  /* 0x0000000409097836 */ /* 0x000fca0000000000 */
[----:B------:R-:W-:Y:S02]  /*0840*/  ISETP.NE.AND P0, PT, R9, R2, PT ;  /* 0x000000020900720c */ /* 0x000fe40003f05270 */
[----:B------:R-:W-:-:S08]  /*0850*/  DADD R4, R4, 1 ;  /* 0x3ff0000004047429 */ /* 0x000fd00000000000 */
[----:B------:R-:W-:-:S08]  /*0860*/  DADD R4, R4, 1 ;  /* 0x3ff0000004047429 */ /* 0x000fd00000000000 */
[----:B------:R-:W-:Y:S01]  /*0870*/  DADD R4, R4, 1 ;  /* 0x3ff0000004047429 */ /* 0x000fe20000000000 */
[----:B------:R-:W-:Y:S10]  /*0880*/  @P0 BRA `(.L_x_54) ;  /* 0xfffffffc00e40947 */ /* 0x000ff4000383ffff */
.L_x_51:
[----:B------:R-:W-:Y:S05]  /*0890*/  BSYNC.RECONVERGENT B2 ;  /* 0x0000000000027941 */ /* 0x000fea0003800200 */
.L_x_50:
[----:B------:R-:W-:Y:S01]  /*08a0*/  ISETP.GT.AND P0, PT, R7, R6, PT ;  /* 0x000000060700720c */ /* 0x000fe20003f04270 */
[----:B------:R-:W-:-:S12]  /*08b0*/  BSSY.RECONVERGENT B2, `(.L_x_60) ;  /* 0x0000049000027945 */ /* 0x000fd80003800200 */
[----:B------:R-:W-:Y:S05]  /*08c0*/  @P0 BRA `(.L_x_61) ;  /* 0x00000004001c0947 */ /* 0x000fea0003800000 */
[--C-:B------:R-:W-:Y:S01]  /*08d0*/  IMAD.IADD R8, R2, 0x1, -R7.reuse ;  /* 0x0000000102087824 */ /* 0x100fe200078e0a07 */
[----:B------:R-:W-:Y:S01]  /*08e0*/  BSSY.RECONVERGENT B3, `(.L_x_62) ;  /* 0x000000f000037945 */ /* 0x000fe20003800200 */
[--C-:B------:R-:W-:Y:S02]  /*08f0*/  IMAD.IADD R6, R6, 0x1, -R7.reuse ;  /* 0x0000000106067824 */ /* 0x100fe400078e0a07 */
[----:B------:R-:W-:Y:S01]  /*0900*/  IMAD.MOV.U32 R9, RZ, RZ, R7 ;  /* 0x000000ffff097224 */ /* 0x000fe200078e0007 */
[----:B------:R-:W-:Y:S02]  /*0910*/  LOP3.LUT P0, R8, R8, 0x3, RZ, 0xc0, !PT ;  /* 0x0000000308087812 */ /* 0x000fe4000780c0ff */
[----:B------:R-:W-:-:S11]  /*0920*/  ISETP.GE.U32.AND P1, PT, R6, 0x3, PT ;  /* 0x000000030600780c */ /* 0x000fd60003f26070 */
        /* <DEDUP_REMOVED lines=10> */
.L_x_63:
[----:B------:R-:W-:Y:S05]  /*09d0*/  BSYNC.RECONVERGENT B3 ;  /* 0x0000000000037941 */ /* 0x000fea0003800200 */
.L_x_62:
        /* <DEDUP_REMOVED lines=10> */
.L_x_67:
        /* <DEDUP_REMOVED lines=19> */
.L_x_66:
[----:B------:R-:W-:Y:S05]  /*0bb0*/  BSYNC.RECONVERGENT B3 ;  /* 0x0000000000037941 */ /* 0x000fea0003800200 */
.L_x_65:
        /* <DEDUP_REMOVED lines=14> */
.L_x_69:
[----:B------:R-:W-:Y:S05]  /*0ca0*/  BSYNC.RECONVERGENT B3 ;  /* 0x0000000000037941 */ /* 0x000fea0003800200 */
.L_x_68:
[----:B------:R-:W-:-:S13]  /*0cb0*/  ISETP.NE.OR P0, PT, R9, R2, P0 ;  /* 0x000000020900720c */ /* 0x000fda0000705670 */
[----:B------:R-:W-:Y:S05]  /*0cc0*/  @!P0 BRA `(.L_x_61) ;  /* 0x00000000001c8947 */ /* 0x000fea0003800000 */
.L_x_64:
[----:B------:R-:W-:Y:S01]  /*0cd0*/  DADD R4, R4, 1 ;  /* 0x3ff0000004047429 */ /* 0x000fe20000000000 */
[----:B------:R-:W-:-:S05]  /*0ce0*/  VIADD R9, R9, 0x4 ;  /* 0x0000000409097836 */ /* 0x000fca0000000000 */
[----:B------:R-:W-:Y:S02]  /*0cf0*/  ISETP.NE.AND P0, PT, R9, R2, PT ;  /* 0x000000020900720c */ /* 0x000fe40003f05270 */
[----:B------:R-:W-:-:S08]  /*0d00*/  DADD R4, R4, 1 ;  /* 0x3ff0000004047429 */ /* 0x000fd00000000000 */
[----:B------:R-:W-:-:S08]  /*0d10*/  DADD R4, R4, 1 ;  /* 0x3ff0000004047429 */ /* 0x000fd00000000000 */
[----:B------:R-:W-:Y:S01]  /*0d20*/  DADD R4, R4, 1 ;  /* 0x3ff0000004047429 */ /* 0x000fe20000000000 */
[----:B------:R-:W-:Y:S10]  /*0d30*/  @P0 BRA `(.L_x_64) ;  /* 0xfffffffc00e40947 */ /* 0x000ff4000383ffff */
.L_x_61:
[----:B------:R-:W-:Y:S05]  /*0d40*/  BSYNC.RECONVERGENT B2 ;  /* 0x0000000000027941 */ /* 0x000fea0003800200 */
.L_x_60:
[----:B------:R-:W0:Y:S01]  /*0d50*/  LDCU.64 UR4, c[0x0][0x3a0] ;  /* 0x00007400ff0477ac */ /* 0x000e220008000a00 */
[----:B------:R-:W-:Y:S02]  /*0d60*/  IMAD.MOV.U32 R6, RZ, RZ, 0x652b82fe ;  /* 0x652b82feff067424 */ /* 0x000fe400078e00ff */
        /* <DEDUP_REMOVED lines=42> */
[----:B------:R-:W-:Y:S02]  /*1010*/  IMAD R9, R6, 0x100000, R11 ;  /* 0x0010000006097824 */ /* 0x000fe400078e020b */
[----:B------:R-:W-:Y:S01]  /*1020*/  IMAD.MOV.U32 R8, RZ, RZ, R10 ;  /* 0x000000ffff087224 */ /* 0x000fe200078e000a */
[----:B------:R-:W-:Y:S06]  /*1030*/  @!P0 BRA `(.L_x_44) ;  /* 0x0000000000348947 */ /* 0x000fec0003800000 */
[----:B------:R-:W-:Y:S01]  /*1040*/  FSETP.GEU.AND P1, PT, |R5|, 4.2275390625, PT ;  /* 0x408748000500780b */ /* 0x000fe20003f2e200 */
[C---:B------:R-:W-:Y:S02]  /*1050*/  DADD R8, R4.reuse, +INF ;  /* 0x7ff0000004087429 */ /* 0x040fe40000000000 */
[----:B------:R-:W-:-:S08]  /*1060*/  DSETP.GEU.AND P0, PT, R4, RZ, PT ;  /* 0x000000ff0400722a */ /* 0x000fd00003f0e000 */
[----:B------:R-:W-:Y:S02]  /*1070*/  FSEL R8, R8, RZ, P0 ;  /* 0x000000ff08087208 */ /* 0x000fe40000000000 */
[----:B------:R-:W-:Y:S01]  /*1080*/  @!P1 LEA.HI R7, R6, R6, RZ, 0x1 ;  /* 0x0000000606079211 */ /* 0x000fe200078f08ff */
[----:B------:R-:W-:Y:S01]  /*1090*/  @!P1 IMAD.MOV.U32 R4, RZ, RZ, R10 ;  /* 0x000000ffff049224 */ /* 0x000fe200078e000a */
[----:B------:R-:W-:Y:S02]  /*10a0*/  FSEL R9, R9, RZ, P0 ;  /* 0x000000ff09097208 */ /* 0x000fe40000000000 */
[----:B------:R-:W-:-:S05]  /*10b0*/  @!P1 SHF.R.S32.HI R7, RZ, 0x1, R7 ;  /* 0x00000001ff079819 */ /* 0x000fca0000011407 */
[----:B------:R-:W-:Y:S02]  /*10c0*/  @!P1 IMAD.IADD R6, R6, 0x1, -R7 ;  /* 0x0000000106069824 */ /* 0x000fe400078e0a07 */
[----:B------:R-:W-:-:S03]  /*10d0*/  @!P1 IMAD R5, R7, 0x100000, R11 ;  /* 0x0010000007059824 */ /* 0x000fc600078e020b */
[----:B------:R-:W-:Y:S01]  /*10e0*/  @!P1 LEA R7, R6, 0x3ff00000, 0x14 ;  /* 0x3ff0000006079811 */ /* 0x000fe200078ea0ff */
[----:B------:R-:W-:-:S06]  /*10f0*/  @!P1 IMAD.MOV.U32 R6, RZ, RZ, RZ ;  /* 0x000000ffff069224 */ /* 0x000fcc00078e00ff */
[----:B------:R-:W-:-:S11]  /*1100*/  @!P1 DMUL R8, R4, R6 ;  /* 0x0000000604089228 */ /* 0x000fd60000000000 */
.L_x_44:
[----:B------:R-:W-:Y:S05]  /*1110*/  BSYNC.RECONVERGENT B1 ;  /* 0x0000000000017941 */ /* 0x000fea0003800200 */
.L_x_43:
[----:B------:R-:W0:Y:S01]  /*1120*/  LDC.64 R6, c[0x0][0x390] ;  /* 0x0000e400ff067b82 */ /* 0x000e220000000a00 */
[----:B------:R-:W1:Y:S01]  /*1130*/  LDCU UR4, c[0x0][0x3a8] ;  /* 0x00007500ff0477ac */ /* 0x000e620008000800 */
[----:B------:R-:W-:Y:S01]  /*1140*/  IMAD R19, R2, R0, RZ ;  /* 0x0000000002137224 */ /* 0x000fe200078e02ff */
[----:B------:R-:W-:-:S05]  /*1150*/  ISETP.NE.AND P0, PT, R0, RZ, PT ;  /* 0x000000ff0000720c */ /* 0x000fca0003f05270 */
[----:B------:R-:W2:Y:S08]  /*1160*/  LDC.64 R10, c[0x0][0x388] ;  /* 0x0000e200ff0a7b82 */ /* 0x000eb00000000a00 */
[----:B------:R-:W3:Y:S01]  /*1170*/  LDC.64 R4, c[0x0][0x380] ;  /* 0x0000e000ff047b82 */ /* 0x000ee20000000a00 */
[----:B-1----:R-:W-:-:S04]  /*1180*/  IMAD R13, R3, UR4, R0 ;  /* 0x00000004030d7c24 */ /* 0x002fc8000f8e0200 */
[----:B0-----:R-:W-:-:S05]  /*1190*/  IMAD.WIDE R6, R13, 0x8, R6 ;  /* 0x000000080d067825 */ /* 0x001fca00078e0206 */
[----:B------:R4:W-:Y:S01]  /*11a0*/  STG.E.64 desc[UR6][R6.64], R8 ;  /* 0x0000000806007986 */ /* 0x0009e2000c101b06 */
[----:B--2---:R-:W-:-:S03]  /*11b0*/  IMAD.WIDE.U32 R10, R19, 0x4, R10 ;  /* 0x00000004130a7825 */ /* 0x004fc600078e000a */
[----:B------:R-:W2:Y:S04]  /*11c0*/  @!P0 LDG.E R18, desc[UR6][R16.64] ;  /* 0x0000000610128981 */ /* 0x000ea8000c1e1900 */
[----:B------:R-:W5:Y:S01]  /*11d0*/  LDG.E R10, desc[UR6][R10.64] ;  /* 0x000000060a0a7981 */ /* 0x000f62000c1e1900 */
[----:B---3--:R-:W-:-:S06]  /*11e0*/  IMAD.WIDE.U32 R4, R0, 0x8, R4 ;  /* 0x0000000800047825 */ /* 0x008fcc00078e0004 */
[----:B------:R-:W3:Y:S01]  /*11f0*/  LDG.E.64 R4, desc[UR6][R4.64] ;  /* 0x0000000604047981 */ /* 0x000ee2000c1e1b00 */
[----:B------:R-:W-:Y:S02]  /*1200*/  VIADD R0, R0, 0x1 ;  /* 0x0000000100007836 */ /* 0x000fe40000000000 */
[----:B--2---:R-:W-:Y:S01]  /*1210*/  @!P0 IMAD.MOV R18, RZ, RZ, -R18 ;  /* 0x000000ffff128224 */ /* 0x004fe200078e0a12 */
[----:B-----5:R-:W3:Y:S08]  /*1220*/  I2F.F64 R12, R10 ;  /* 0x0000000a000c7312 */ /* 0x020ef00000201c00 */
[----:B------:R-:W0:Y:S01]  /*1230*/  @!P0 I2F.F64 R14, R18 ;  /* 0x00000012000e8312 */ /* 0x000e220000201c00 */
[----:B------:R-:W-:Y:S01]  /*1240*/  ISETP.NE.AND P0, PT, R0, UR4, PT ;  /* 0x0000000400007c0c */ /* 0x000fe2000bf05270 */
[----:B---3--:R-:W-:-:S08]  /*1250*/  DMUL R12, R4, R12 ;  /* 0x0000000c040c7228 */ /* 0x008fd00000000000 */
[----:B0-----:R-:W-:-:S04]  /*1260*/  DFMA R14, R12, R8, R14 ;  /* 0x000000080c0e722b */ /* 0x001fc8000000000e */
[----:B----4-:R-:W-:Y:S07]  /*1270*/  @!P0 BRA `(.L_x_40) ;  /* 0x0000002c00dc8947 */ /* 0x010fee0003800000 */
[----:B------:R-:W-:Y:S05]  /*1280*/  BRA `(.L_x_70) ;  /* 0xffffffec00c07947 */ /* 0x000fea000383ffff */
.L_x_42:
[----:B------:R-:W-:-:S07]  /*1290*/  IMAD.MOV.U32 R0, RZ, RZ, RZ ;  /* 0x000000ffff007224 */ /* 0x000fce00078e00ff */
.L_x_99:
[----:B------:R-:W-:Y:S01]  /*12a0*/  ISETP.NE.AND P0, PT, R0, R3, PT ;  /* 0x000000030000720c */ /* 0x000fe20003f05270 */
[----:B------:R-:W-:Y:S01]  /*12b0*/  BSSY.RECONVERGENT B1, `(.L_x_71) ;  /* 0x00000f7000017945 */ /* 0x000fe20003800200 */
[----:B0-----:R-:W-:Y:S02]  /*12c0*/  IMAD.MOV.U32 R8, RZ, RZ, 0x0 ;  /* 0x00000000ff087424 */ /* 0x001fe400078e00ff */
[----:B------:R-:W-:-:S09]  /*12d0*/  IMAD.MOV.U32 R9, RZ, RZ, 0x3ff00000 ;  /* 0x3ff00000ff097424 */ /* 0x000fd200078e00ff */
[----:B--2---:R-:W-:Y:S05]  /*12e0*/  @!P0 BRA `(.L_x_72) ;  /* 0x0000000c00cc8947 */ /* 0x004fea0003800000 */
[----:B------:R-:W0:Y:S01]  /*12f0*/  LDC R6, c[0x0][0x3ac] ;  /* 0x0000eb00ff067b82 */ /* 0x000e220000000800 */
[----:B------:R-:W-:Y:S01]  /*1300*/  BSSY.RECONVERGENT B2, `(.L_x_73) ;  /* 0x000001f000027945 */ /* 0x000fe20003800200 */
[----:B------:R-:W-:Y:S01]  /*1310*/  IMAD R18, R2, R0, RZ ;  /* 0x0000000002127224 */ /* 0x000fe200078e02ff */
[----:B------:R-:W-:Y:S01]  /*1320*/  CS2R R4, SRZ ;  /* 0x0000000000047805 */ /* 0x000fe2000001ff00 */
[----:B------:R-:W-:Y:S02]  /*1330*/  IMAD.MOV.U32 R7, RZ, RZ, 0x1 ;  /* 0x00000001ff077424 */ /* 0x000fe400078e00ff */
[----:B------:R-:W-:-:S07]  /*1340*/  IMAD.MOV.U32 R11, RZ, RZ, 0x1 ;  /* 0x00000001ff0b7424 */ /* 0x000fce00078e00ff */
.L_x_77:
        /* <DEDUP_REMOVED lines=20> */
.L_x_75:
[----:B------:R-:W-:Y:S01]  /*1490*/  DADD R4, R4, 1 ;  /* 0x3ff0000004047429 */ /* 0x000fe20000000000 */
[----:B------:R-:W-:-:S10]  /*14a0*/  VIADD R11, R11, 0x1 ;  /* 0x000000010b0b7836 */ /* 0x000fd40000000000 */
.L_x_76:
[----:B------:R-:W-:Y:S05]  /*14b0*/  BSYNC.RECONVERGENT B3 ;  /* 0x0000000000037941 */ /* 0x000fea0003800200 */
.L_x_74:
[----:B------:R-:W-:-:S04]  /*14c0*/  VIMNMX R9, PT, PT, R7, R11, !PT ;  /* 0x0000000b07097248 */ /* 0x000fc80007fe0100 */
[----:B0-----:R-:W-:-:S13]  /*14d0*/  ISETP.GT.AND P0, PT, R9, R6, PT ;  /* 0x000000060900720c */ /* 0x001fda0003f04270 */
[----:B------:R-:W-:Y:S05]  /*14e0*/  @!P0 BRA `(.L_x_77) ;  /* 0xfffffffc00988947 */ /* 0x000fea000383ffff */
[----:B------:R-:W-:Y:S05]  /*14f0*/  BSYNC.RECONVERGENT B2 ;  /* 0x0000000000027941 */ /* 0x000fea0003800200 */
.L_x_73:
        /* <DEDUP_REMOVED lines=19> */
.L_x_81:
[----:B------:R-:W-:Y:S05]  /*1630*/  BSYNC.RECONVERGENT B3 ;  /* 0x0000000000037941 */ /* 0x000fea0003800200 */
.L_x_80:
        /* <DEDUP_REMOVED lines=10> */
.L_x_85:
        /* <DEDUP_REMOVED lines=19> */
.L_x_84:
[----:B------:R-:W-:Y:S05]  /*1810*/  BSYNC.RECONVERGENT B3 ;  /* 0x0000000000037941 */ /* 0x000fea0003800200 */
.L_x_83:
        /* <DEDUP_REMOVED lines=14> */
.L_x_87:
[----:B------:R-:W-:Y:S05]  /*1900*/  BSYNC.RECONVERGENT B3 ;  /* 0x0000000000037941 */ /* 0x000fea0003800200 */
.L_x_86:
[----:B------:R-:W-:-:S13]  /*1910*/  ISETP.NE.OR P0, PT, R8, 0x1, P0 ;  /* 0x000000010800780c */ /* 0x000fda0000705670 */
[----:B------:R-:W-:Y:S05]  /*1920*/  @!P0 BRA `(.L_x_79) ;  /* 0x00000000001c8947 */ /* 0x000fea0003800000 */
.L_x_82:
[----:B------:R-:W-:Y:S01]  /*1930*/  DADD R4, R4, 1 ;  /* 0x3ff0000004047429 */ /* 0x000fe20000000000 */
[----:B------:R-:W-:-:S05]  /*1940*/  VIADD R8, R8, 0x4 ;  /* 0x0000000408087836 */ /* 0x000fca0000000000 */
[----:B------:R-:W-:Y:S02]  /*1950*/  ISETP.NE.AND P0, PT, R8, 0x1, PT ;  /* 0x000000010800780c */ /* 0x000fe40003f05270 */
[----:B------:R-:W-:-:S08]  /*1960*/  DADD R4, R4, 1 ;  /* 0x3ff0000004047429 */ /* 0x000fd00000000000 */
[----:B------:R-:W-:-:S08]  /*1970*/  DADD R4, R4, 1 ;  /* 0x3ff0000004047429 */ /* 0x000fd00000000000 */
[----:B------:R-:W-:Y:S01]  /*1980*/  DADD R4, R4, 1 ;  /* 0x3ff0000004047429 */ /* 0x000fe20000000000 */
[----:B------:R-:W-:Y:S10]  /*1990*/  @P0 BRA `(.L_x_82) ;  /* 0xfffffffc00e40947 */ /* 0x000ff4000383ffff */
.L_x_79:
[----:B------:R-:W-:Y:S05]  /*19a0*/  BSYNC.RECONVERGENT B2 ;  /* 0x0000000000027941 */ /* 0x000fea0003800200 */
.L_x_78:
        /* <DEDUP_REMOVED lines=19> */
.L_x_91:
[----:B------:R-:W-:Y:S05]  /*1ae0*/  BSYNC.RECONVERGENT B3 ;  /* 0x0000000000037941 */ /* 0x000fea0003800200 */
.L_x_90:
        /* <DEDUP_REMOVED lines=10> */
.L_x_95:
        /* <DEDUP_REMOVED lines=19> */
.L_x_94:
[----:B------:R-:W-:Y:S05]  /*1cc0*/  BSYNC.RECONVERGENT B3 ;  /* 0x0000000000037941 */ /* 0x000fea0003800200 */
.L_x_93:
        /* <DEDUP_REMOVED lines=14> */
.L_x_97:
[----:B------:R-:W-:Y:S05]  /*1db0*/  BSYNC.RECONVERGENT B3 ;  /* 0x0000000000037941 */ /* 0x000fea0003800200 */
.L_x_96:
[----:B------:R-:W-:-:S13]  /*1dc0*/  ISETP.NE.OR P0, PT, R9, R2, P0 ;  /* 0x000000020900720c */ /* 0x000fda0000705670 */
[----:B------:R-:W-:Y:S05]  /*1dd0*/  @!P0 BRA `(.L_x_89) ;  /* 0x00000000001c8947 */ /* 0x000fea0003800000 */
.L_x_92:
[----:B------:R-:W-:Y:S01]  /*1de0*/  DADD R4, R4, 1 ;  /* 0x3ff0000004047429 */ /* 0x000fe20000000000 */
[----:B------:R-:W-:-:S05]  /*1df0*/  VIADD R9, R9, 0x4 ;  /* 0x0000000409097836 */ /* 0x000fca0000000000 */
[----:B------:R-:W-:Y:S02]  /*1e00*/  ISETP.NE.AND P0, PT, R9, R2, PT ;  /* 0x000000020900720c */ /* 0x000fe40003f05270 */
[----:B------:R-:W-:-:S08]  /*1e10*/  DADD R4, R4, 1 ;  /* 0x3ff0000004047429 */ /* 0x000fd00000000000 */
[----:B------:R-:W-:-:S08]  /*1e20*/  DADD R4, R4, 1 ;  /* 0x3ff0000004047429 */ /* 0x000fd00000000000 */
[----:B------:R-:W-:Y:S01]  /*1e30*/  DADD R4, R4, 1 ;  /* 0x3ff0000004047429 */ /* 0x000fe20000000000 */
[----:B------:R-:W-:Y:S10]  /*1e40*/  @P0 BRA `(.L_x_92) ;  /* 0xfffffffc00e40947 */ /* 0x000ff4000383ffff */
.L_x_89:
[----:B------:R-:W-:Y:S05]  /*1e50*/  BSYNC.RECONVERGENT B2 ;  /* 0x0000000000027941 */ /* 0x000fea0003800200 */
.L_x_88:
[----:B------:R-:W0:Y:S02]  /*1e60*/  LDCU.64 UR4, c[0x0][0x3a0] ;  /* 0x00007400ff0477ac */ /* 0x000e240008000a00 */
[----:B0-----:R-:W-:Y:S01]  /*1e70*/  DMUL R6, R4, -UR4 ;  /* 0x8000000404067c28 */ /* 0x001fe20008000000 */
[----:B------:R-:W-:Y:S01]  /*1e80*/  UMOV UR4, 0xfefa39ef ;  /* 0xfefa39ef00047882 */ /* 0x000fe20000000000 */
[----:B------:R-:W-:Y:S01]  /*1e90*/  IMAD.MOV.U32 R4, RZ, RZ, 0x652b82fe ;  /* 0x652b82feff047424 */ /* 0x000fe200078e00ff */
[----:B------:R-:W-:Y:S01]  /*1ea0*/  UMOV UR5, 0x3fe62e42 ;  /* 0x3fe62e4200057882 */ /* 0x000fe20000000000 */
[----:B------:R-:W-:-:S06]  /*1eb0*/  IMAD.MOV.U32 R5, RZ, RZ, 0x3ff71547 ;  /* 0x3ff71547ff057424 */ /* 0x000fcc00078e00ff */
        /* <DEDUP_REMOVED lines=54> */
.L_x_72:
[----:B------:R-:W-:Y:S05]  /*2220*/  BSYNC.RECONVERGENT B1 ;  /* 0x0000000000017941 */ /* 0x000fea0003800200 */
.L_x_71:
[----:B------:R-:W0:Y:S01]  /*2230*/  LDC.64 R4, c[0x0][0x390] ;  /* 0x0000e400ff047b82 */ /* 0x000e220000000a00 */
[----:B------:R-:W1:Y:S01]  /*2240*/  LDCU UR4, c[0x0][0x3a8] ;  /* 0x00007500ff0477ac */ /* 0x000e620008000800 */
[C---:B------:R-:W-:Y:S01]  /*2250*/  ISETP.NE.AND P0, PT, R0.reuse, RZ, PT ;  /* 0x000000ff0000720c */ /* 0x040fe20003f05270 */
[----:B------:R-:W-:Y:S02]  /*2260*/  VIADD R6, R0, 0x1 ;  /* 0x0000000100067836 */ /* 0x000fe40000000000 */
[----:B-1----:R-:W-:-:S03]  /*2270*/  IMAD R7, R3, UR4, R0 ;  /* 0x0000000403077c24 */ /* 0x002fc6000f8e0200 */
[----:B------:R-:W-:Y:S01]  /*2280*/  ISETP.NE.AND P1, PT, R6, UR4, PT ;  /* 0x0000000406007c0c */ /* 0x000fe2000bf25270 */
[----:B0-----:R-:W-:-:S05]  /*2290*/  IMAD.WIDE R4, R7, 0x8, R4 ;  /* 0x0000000807047825 */ /* 0x001fca00078e0204 */
[----:B------:R0:W-:Y:S01]  /*22a0*/  STG.E.64 desc[UR6][R4.64], R8 ;  /* 0x0000000804007986 */ /* 0x0001e2000c101b06 */
[----:B------:R-:W-:Y:S06]  /*22b0*/  @P0 BRA `(.L_x_98) ;  /* 0x00000000000c0947 */ /* 0x000fec0003800000 */
[----:B------:R-:W2:Y:S02]  /*22c0*/  LDG.E R0, desc[UR6][R16.64] ;  /* 0x0000000610007981 */ /* 0x000ea4000c1e1900 */
[----:B--2---:R-:W-:-:S04]  /*22d0*/  IMAD.MOV R0, RZ, RZ, -R0 ;  /* 0x000000ffff007224 */ /* 0x004fc800078e0a00 */
[----:B------:R1:W2:Y:S03]  /*22e0*/  I2F.F64 R14, R0 ;  /* 0x00000000000e7312 */ /* 0x0002a60000201c00 */
.L_x_98:
[----:B------:R-:W-:Y:S05]  /*22f0*/  @!P1 BRA `(.L_x_40) ;  /* 0x0000001c00bc9947 */ /* 0x000fea0003800000 */
[----:B-1----:R-:W-:Y:S01]  /*2300*/  IMAD.MOV.U32 R0, RZ, RZ, R6 ;  /* 0x000000ffff007224 */ /* 0x002fe200078e0006 */
[----:B------:R-:W-:Y:S06]  /*2310*/  BRA `(.L_x_99) ;  /* 0xffffffec00e07947 */ /* 0x000fec000383ffff */
.L_x_41:
[----:B------:R-:W0:Y:S02]  /*2320*/  LDCU UR4, c[0x0][0x3b0] ;  /* 0x00007600ff0477ac */ /* 0x000e240008000800 */
[----:B0-----:R-:W-:-:S09]  /*2330*/  UISETP.NE.AND UP0, UPT, UR4, URZ, UPT ;  /* 0x000000ff0400728c */ /* 0x001fd2000bf05270 */
[----:B------:R-:W-:Y:S05]  /*2340*/  BRA.U UP0, `(.L_x_100) ;  /* 0x0000001100b47547 */ /* 0x000fea000b800000 */
[----:B------:R-:W-:Y:S01]  /*2350*/  ISETP.NE.AND P0, PT, R0, 0x1, PT ;  /* 0x000000010000780c */ /* 0x000fe20003f05270 */
[----:B------:R-:W-:-:S12]  /*2360*/  IMAD.MOV.U32 R2, RZ, RZ, RZ ;  /* 0x000000ffff027224 */ /* 0x000fd800078e00ff */
[----:B------:R-:W-:Y:S05]  /*2370*/  @!P0 BRA `(.L_x_101) ;  /* 0x0000000c006c8947 */ /* 0x000fea0003800000 */
[----:B------:R-:W0:Y:S01]  /*2380*/  LDCU.64 UR4, c[0x0][0x3a0] ;  /* 0x00007400ff0477ac */ /* 0x000e220008000a00 */
[----:B------:R-:W-:Y:S02]  /*2390*/  IMAD.MOV.U32 R6, RZ, RZ, 0x652b82fe ;  /* 0x652b82feff067424 */ /* 0x000fe400078e00ff */
[----:B------:R-:W-:Y:S01]  /*23a0*/  IMAD.MOV.U32 R7, RZ, RZ, 0x3ff71547 ;  /* 0x3ff71547ff077424 */ /* 0x000fe200078e00ff */
        /* <DEDUP_REMOVED lines=11> */
[----:B------:R-:W-:Y:S01]  /*2460*/  LOP3.LUT R2, R0, 0x7ffffffe, RZ, 0xc0, !PT ;  /* 0x7ffffffe00027812 */ /* 0x000fe200078ec0ff */
[----:B------:R-:W-:-:S03]  /*2470*/  IMAD.IADD R14, R6, 0x1, -R9 ;  /* 0x00000001060e7824 */ /* 0x000fc600078e0a09 */
[----:B------:R-:W-:Y:S01]  /*2480*/  ISETP.GT.AND P1, PT, R2, RZ, PT ;  /* 0x000000ff0200720c */ /* 0x000fe20003f24270 */
[----:B------:R-:W-:Y:S01]  /*2490*/  DFMA R10, R10, -UR4, R4 ;  /* 0x800000040a0a7c2b */ /* 0x000fe20008000004 */
[----:B------:R-:W-:Y:S01]  /*24a0*/  UMOV UR4, 0x69ce2bdf ;  /* 0x69ce2bdf00047882 */ /* 0x000fe20000000000 */
[----:B------:R-:W-:Y:S01]  /*24b0*/  IMAD.MOV.U32 R4, RZ, RZ, -0x35dec16 ;  /* 0xfca213eaff047424 */ /* 0x000fe200078e00ff */
[----:B------:R-:W-:Y:S01]  /*24c0*/  UMOV UR5, 0x3e5ade15 ;  /* 0x3e5ade1500057882 */ /* 0x000fe20000000000 */
[----:B------:R-:W-:Y:S01]  /*24d0*/  IMAD.MOV.U32 R5, RZ, RZ, 0x3e928af3 ;  /* 0x3e928af3ff057424 */ /* 0x000fe200078e00ff */
[----:B------:R-:W-:Y:S01]  /*24e0*/  LEA R15, R14, 0x3ff00000, 0x14 ;  /* 0x3ff000000e0f7811 */ /* 0x000fe200078ea0ff */
[----:B------:R-:W-:-:S04]  /*24f0*/  IMAD.MOV.U32 R14, RZ, RZ, RZ ;  /* 0x000000ffff0e7224 */ /* 0x000fc800078e00ff */
        /* <DEDUP_REMOVED lines=25> */
[----:B------:R-:W-:-:S07]  /*2690*/  UMOV UR4, URZ ;  /* 0x000000ff00047c82 */ /* 0x000fce0008000000 */
[----:B------:R-:W-:-:S08]  /*26a0*/  DFMA R4, R10, R4, 1 ;  /* 0x3ff000000a04742b */ /* 0x000fd00000000004 */
[----:B------:R-:W-:Y:S02]  /*26b0*/  DFMA R10, R10, R4, 1 ;  /* 0x3ff000000a0a742b */ /* 0x000fe40000000004 */
[----:B------:R-:W-:-:S08]  /*26c0*/  DADD R4, R12, +INF ;  /* 0x7ff000000c047429 */ /* 0x000fd00000000000 */
[--C-:B------:R-:W-:Y:S02]  /*26d0*/  IMAD R9, R9, 0x100000, R11.reuse ;  /* 0x0010000009097824 */ /* 0x100fe400078e020b */
[----:B------:R-:W-:Y:S01]  /*26e0*/  IMAD.MOV.U32 R8, RZ, RZ, R10 ;  /* 0x000000ffff087224 */ /* 0x000fe200078e000a */
[----:B------:R-:W-:Y:S01]  /*26f0*/  FSEL R4, R4, RZ, P0 ;  /* 0x000000ff04047208 */ /* 0x000fe20000000000 */
[----:B------:R-:W-:Y:S01]  /*2700*/  IMAD R6, R6, 0x100000, R11 ;  /* 0x0010000006067824 */ /* 0x000fe200078e020b */
[----:B------:R-:W-:-:S03]  /*2710*/  FSEL R5, R5, RZ, P0 ;  /* 0x000000ff05057208 */ /* 0x000fc60000000000 */
[----:B------:R-:W-:Y:S01]  /*2720*/  DMUL R8, R8, R14 ;  /* 0x0000000e08087228 */ /* 0x000fe20000000000 */
[----:B------:R-:W-:Y:S10]  /*2730*/  @!P1 BRA `(.L_x_102) ;  /* 0x0000000800109947 */ /* 0x000ff40003800000 */
[----:B------:R-:W-:Y:S01]  /*2740*/  VIADD R7, R2, -UR4 ;  /* 0x8000000402077c36 */ /* 0x000fe20008000000 */
[----:B------:R-:W-:-:S04]  /*2750*/  PLOP3.LUT P0, PT, PT, PT, PT, 0x80, 0x8 ;  /* 0x000000000008781c */ /* 0x000fc80003f0f070 */
[----:B------:R-:W-:-:S13]  /*2760*/  ISETP.GT.AND P1, PT, R7, 0x6, PT ;  /* 0x000000060700780c */ /* 0x000fda0003f24270 */
[----:B------:R-:W-:Y:S05]  /*2770*/  @!P1 BRA `(.L_x_103) ;  /* 0x00000004004c9947 */ /* 0x000fea0003800000 */
[C---:B------:R-:W-:Y:S01]  /*2780*/  FSETP.GEU.AND P1, PT, |R13|.reuse, 4.2275390625, PT ;  /* 0x408748000d00780b */ /* 0x040fe20003f2e200 */
[----:B------:R-:W-:Y:S01]  /*2790*/  VIADD R7, R2, 0xfffffffa ;  /* 0xfffffffa02077836 */ /* 0x000fe20000000000 */
[----:B------:R-:W-:Y:S01]  /*27a0*/  FSETP.GEU.AND P2, PT, |R13|, 4.1917929649353027344, PT ;  /* 0x4086232b0d00780b */ /* 0x000fe20003f4e200 */
[----:B------:R-:W0:Y:S01]  /*27b0*/  LDCU UR9, c[0x0][0x3a8] ;  /* 0x00007500ff0977ac */ /* 0x000e220008000800 */
[----:B------:R-:W-:Y:S02]  /*27c0*/  FSEL R15, R4, R8, P1 ;  /* 0x00000008040f7208 */ /* 0x000fe40000800000 */
[----:B------:R-:W-:Y:S02]  /*27d0*/  FSEL R27, R5, R9, P1 ;  /* 0x00000009051b7208 */ /* 0x000fe40000800000 */
[----:B------:R-:W-:Y:S02]  /*27e0*/  PLOP3.LUT P0, PT, PT, PT, PT, 0x8, 0x80 ;  /* 0x000000000080781c */ /* 0x000fe40003f0e170 */
[----:B------:R-:W-:-:S02]  /*27f0*/  FSEL R26, R10, R15, !P2 ;  /* 0x0000000f0a1a7208 */ /* 0x000fc40005000000 */
[----:B------:R-:W-:-:S09]  /*2800*/  FSEL R27, R6, R27, !P2 ;  /* 0x0000001b061b7208 */ /* 0x000fd20005000000 */
.L_x_104:
[----:B----4-:R-:W1:Y:S01]  /*2810*/  LDC.64 R18, c[0x0][0x390] ;  /* 0x0000e400ff127b82 */ /* 0x010e620000000a00 */
[----:B------:R-:W-:Y:S02]  /*2820*/  UIADD3 UR5, UPT, UPT, UR4, 0x1, URZ ;  /* 0x0000000104057890 */ /* 0x000fe4000fffe0ff */
[C---:B------:R-:W-:Y:S01]  /*2830*/  ISETP.NE.AND P2, PT, R3.reuse, UR4, PT ;  /* 0x0000000403007c0c */ /* 0x040fe2000bf45270 */
[----:B0-----:R-:W-:Y:S01]  /*2840*/  IMAD.U32 R0, RZ, RZ, UR9 ;  /* 0x00000009ff007e24 */ /* 0x001fe2000f8e00ff */
[----:B------:R-:W-:Y:S02]  /*2850*/  ISETP.NE.AND P1, PT, RZ, UR4, PT ;  /* 0x00000004ff007c0c */ /* 0x000fe4000bf25270 */
[----:B------:R-:W-:Y:S01]  /*2860*/  FSEL R20, R26, RZ, P2 ;  /* 0x000000ff1a147208 */ /* 0x000fe20001000000 */
[----:B------:R-:W-:Y:S01]  /*2870*/  IMAD R23, R3, R0, UR4 ;  /* 0x0000000403177e24 */ /* 0x000fe2000f8e0200 */
[----:B------:R-:W-:Y:S02]  /*2880*/  FSEL R21, R27, 1.875, P2 ;  /* 0x3ff000001b157808 */ /* 0x000fe40001000000 */
[----:B------:R-:W-:Y:S01]  /*2890*/  ISETP.NE.AND P2, PT, R3, UR5, PT ;  /* 0x0000000503007c0c */ /* 0x000fe2000bf45270 */
[----:B------:R-:W-:-:S03]  /*28a0*/  UIADD3 UR5, UPT, UPT, UR4, 0x2, URZ ;  /* 0x0000000204057890 */ /* 0x000fc6000fffe0ff */
[----:B------:R-:W-:Y:S02]  /*28b0*/  FSEL R24, R26, RZ, P2 ;  /* 0x000000ff1a187208 */ /* 0x000fe40001000000 */
[----:B------:R-:W-:Y:S02]  /*28c0*/  FSEL R25, R27, 1.875, P2 ;  /* 0x3ff000001b197808 */ /* 0x000fe40001000000 */
[----:B------:R-:W-:Y:S01]  /*28d0*/  FSETP.GEU.AND P2, PT, |R13|, 4.2275390625, PT ;  /* 0x408748000d00780b */ /* 0x000fe20003f4e200 */
[----:B-1----:R-:W-:Y:S01]  /*28e0*/  IMAD.WIDE R22, R23, 0x8, R18 ;  /* 0x0000000817167825 */ /* 0x002fe200078e0212 */
[----:B------:R-:W-:Y:S02]  /*28f0*/  FSETP.GEU.AND P3, PT, |R13|, 4.1917929649353027344, PT ;  /* 0x4086232b0d00780b */ /* 0x000fe40003f6e200 */
[----:B------:R-:W-:Y:S02]  /*2900*/  FSEL R27, R4, R8, P2 ;  /* 0x00000008041b7208 */ /* 0x000fe40001000000 */
[----:B------:R0:W-:Y:S01]  /*2910*/  STG.E.64 desc[UR6][R22.64], R20 ;  /* 0x0000001416007986 */ /* 0x0001e2000c101b06 */
[----:B------:R-:W-:-:S03]  /*2920*/  FSEL R28, R5, R9, P2 ;  /* 0x00000009051c7208 */ /* 0x000fc60001000000 */
[----:B------:R-:W2:Y:S01]  /*2930*/  @!P1 LDG.E R29, desc[UR6][R16.64] ;  /* 0x00000006101d9981 */ /* 0x000ea2000c1e1900 */
[----:B------:R-:W-:Y:S02]  /*2940*/  ISETP.NE.AND P2, PT, RZ, UR5, PT ;  /* 0x00000005ff007c0c */ /* 0x000fe4000bf45270 */
[----:B------:R-:W-:Y:S01]  /*2950*/  FSEL R26, R10, R27, !P3 ;  /* 0x0000001b0a1a7208 */ /* 0x000fe20005800000 */
[----:B------:R1:W-:Y:S01]  /*2960*/  STG.E.64 desc[UR6][R22.64+0x8], R24 ;  /* 0x0000081816007986 */ /* 0x0003e2000c101b06 */
[----:B------:R-:W-:Y:S01]  /*2970*/  FSEL R27, R6, R28, !P3 ;  /* 0x0000001c061b7208 */ /* 0x000fe20005800000 */
[C---:B------:R-:W-:Y:S01]  /*2980*/  IMAD R28, R3.reuse, R0, UR5 ;  /* 0x00000005031c7e24 */ /* 0x040fe2000f8e0200 */
[----:B------:R-:W-:-:S04]  /*2990*/  ISETP.NE.AND P4, PT, R3, UR5, PT ;  /* 0x0000000503007c0c */ /* 0x000fc8000bf85270 */
[----:B0-----:R-:W-:Y:S02]  /*29a0*/  FSEL R20, R26, RZ, P4 ;  /* 0x000000ff1a147208 */ /* 0x001fe40002000000 */
[----:B------:R-:W-:Y:S01]  /*29b0*/  FSEL R21, R27, 1.875, P4 ;  /* 0x3ff000001b157808 */ /* 0x000fe20002000000 */
[----:B-1----:R-:W-:-:S05]  /*29c0*/  IMAD.WIDE R24, R28, 0x8, R18 ;  /* 0x000000081c187825 */ /* 0x002fca00078e0212 */
[----:B------:R-:W-:Y:S04]  /*29d0*/  STG.E.64 desc[UR6][R24.64], R20 ;  /* 0x0000001418007986 */ /* 0x000fe8000c101b06 */
[----:B------:R-:W3:Y:S01]  /*29e0*/  @!P2 LDG.E R28, desc[UR6][R16.64] ;  /* 0x00000006101ca981 */ /* 0x000ee2000c1e1900 */
[----:B------:R-:W-:Y:S02]  /*29f0*/  UIADD3 UR5, UPT, UPT, UR4, 0x3, URZ ;  /* 0x0000000304057890 */ /* 0x000fe4000fffe0ff */
[----:B------:R-:W-:-:S04]  /*2a00*/  UIADD3 UR8, UPT, UPT, UR4, 0x5, URZ ;  /* 0x0000000504087890 */ /* 0x000fc8000fffe0ff */
[----:B------:R-:W-:Y:S01]  /*2a10*/  ISETP.NE.AND P3, PT, R3, UR5, PT ;  /* 0x0000000503007c0c */ /* 0x000fe2000bf65270 */
[----:B------:R-:W-:-:S03]  /*2a20*/  UIADD3 UR5, UPT, UPT, UR4, 0x4, URZ ;  /* 0x0000000404057890 */ /* 0x000fc6000fffe0ff */
[----:B------:R-:W-:Y:S02]  /*2a30*/  FSEL R22, R26, RZ, P3 ;  /* 0x000000ff1a167208 */ /* 0x000fe40001800000 */
[----:B------:R-:W-:Y:S02]  /*2a40*/  FSEL R23, R27, 1.875, P3 ;  /* 0x3ff000001b177808 */ /* 0x000fe40001800000 */
[----:B------:R-:W-:-:S03]  /*2a50*/  ISETP.NE.AND P3, PT, R3, UR8, PT ;  /* 0x0000000803007c0c */ /* 0x000fc6000bf65270 */
[----:B------:R0:W-:Y:S02]  /*2a60*/  STG.E.64 desc[UR6][R24.64+0x8], R22 ;  /* 0x0000081618007986 */ /* 0x0001e4000c101b06 */
[----:B0-----:R-:W-:Y:S02]  /*2a70*/  FSEL R24, R26, RZ, P3 ;  /* 0x000000ff1a187208 */ /* 0x001fe40001800000 */
[----:B------:R-:W-:Y:S01]  /*2a80*/  FSEL R25, R27, 1.875, P3 ;  /* 0x3ff000001b197808 */ /* 0x000fe20001800000 */
[----:B--2---:R-:W-:-:S04]  /*2a90*/  @!P1 IMAD.MOV R29, RZ, RZ, -R29 ;  /* 0x000000ffff1d9224 */ /* 0x004fc800078e0a1d */
[----:B------:R0:W1:Y:S01]  /*2aa0*/  @!P1 I2F.F64 R14, R29 ;  /* 0x0000001d000e9312 */ /* 0x0000620000201c00 */
[----:B------:R-:W-:-:S04]  /*2ab0*/  ISETP.NE.AND P1, PT, R3, UR5, PT ;  /* 0x0000000503007c0c */ /* 0x000fc8000bf25270 */
[----:B------:R-:W-:Y:S02]  /*2ac0*/  FSEL R20, R26, RZ, P1 ;  /* 0x000000ff1a147208 */ /* 0x000fe40000800000 */
[----:B------:R-:W-:Y:S01]  /*2ad0*/  FSEL R21, R27, 1.875, P1 ;  /* 0x3ff000001b157808 */ /* 0x000fe20000800000 */
[----:B0-----:R-:W-:Y:S01]  /*2ae0*/  IMAD R29, R3, R0, UR5 ;  /* 0x00000005031d7e24 */ /* 0x001fe2000f8e0200 */
[----:B------:R-:W-:Y:S01]  /*2af0*/  ISETP.NE.AND P1, PT, RZ, UR5, PT ;  /* 0x00000005ff007c0c */ /* 0x000fe2000bf25270 */
[----:B------:R-:W-:Y:S02]  /*2b00*/  UIADD3 UR5, UPT, UPT, UR4, 0x6, URZ ;  /* 0x0000000604057890 */ /* 0x000fe4000fffe0ff */
[----:B------:R-:W-:-:S04]  /*2b10*/  IMAD.WIDE R22, R29, 0x8, R18 ;  /* 0x000000081d167825 */ /* 0x000fc800078e0212 */
[----:B------:R-:W-:Y:S01]  /*2b20*/  ISETP.NE.AND P3, PT, RZ, UR5, PT ;  /* 0x00000005ff007c0c */ /* 0x000fe2000bf65270 */
[----:B------:R-:W-:Y:S01]  /*2b30*/  IMAD R29, R3, R0, UR5 ;  /* 0x00000005031d7e24 */ /* 0x000fe2000f8e0200 */
[----:B------:R0:W-:Y:S01]  /*2b40*/  STG.E.64 desc[UR6][R22.64], R20 ;  /* 0x0000001416007986 */ /* 0x0001e2000c101b06 */
[----:B---3--:R-:W-:-:S04]  /*2b50*/  @!P2 IMAD.MOV R28, RZ, RZ, -R28 ;  /* 0x000000ffff1ca224 */ /* 0x008fc800078e0a1c */
[----:B------:R2:W3:Y:S01]  /*2b60*/  @!P2 I2F.F64 R14, R28 ;  /* 0x0000001c000ea312 */ /* 0x0004e20000201c00 */
[----:B------:R-:W-:Y:S01]  /*2b70*/  ISETP.NE.AND P2, PT, R3, UR5, PT ;  /* 0x0000000503007c0c */ /* 0x000fe2000bf45270 */
[----:B------:R-:W-:-:S03]  /*2b80*/  IMAD.WIDE R18, R29, 0x8, R18 ;  /* 0x000000081d127825 */ /* 0x000fc600078e0212 */
[----:B0-----:R-:W-:Y:S02]  /*2b90*/  FSEL R20, R26, RZ, P2 ;  /* 0x000000ff1a147208 */ /* 0x001fe40001000000 */
[----:B------:R-:W-:Y:S01]  /*2ba0*/  FSEL R21, R27, 1.875, P2 ;  /* 0x3ff000001b157808 */ /* 0x000fe20001000000 */
[----:B--2---:R-:W2:Y:S04]  /*2bb0*/  @!P1 LDG.E R28, desc[UR6][R16.64] ;  /* 0x00000006101c9981 */ /* 0x004ea8000c1e1900 */
[----:B------:R0:W-:Y:S04]  /*2bc0*/  STG.E.64 desc[UR6][R22.64+0x8], R24 ;  /* 0x0000081816007986 */ /* 0x0001e8000c101b06 */
[----:B------:R4:W-:Y:S04]  /*2bd0*/  STG.E.64 desc[UR6][R18.64], R20 ;  /* 0x0000001412007986 */ /* 0x0009e8000c101b06 */
[----:B------:R-:W5:Y:S01]  /*2be0*/  @!P3 LDG.E R29, desc[UR6][R16.64] ;  /* 0x00000006101db981 */ /* 0x000f62000c1e1900 */
[----:B------:R-:W-:-:S02]  /*2bf0*/  UIADD3 UR5, UPT, UPT, UR4, 0x7, URZ ;  /* 0x0000000704057890 */ /* 0x000fc4000fffe0ff */
[----:B------:R-:W-:-:S04]  /*2c00*/  UIADD3 UR4, UPT, UPT, UR4, 0x8, URZ ;  /* 0x0000000804047890 */ /* 0x000fc8000fffe0ff */
[----:B------:R-:W-:-:S04]  /*2c10*/  ISETP.NE.AND P2, PT, R3, UR5, PT ;  /* 0x0000000503007c0c */ /* 0x000fc8000bf45270 */
[----:B0-----:R-:W-:Y:S02]  /*2c20*/  FSEL R22, R26, RZ, P2 ;  /* 0x000000ff1a167208 */ /* 0x001fe40001000000 */
[----:B------:R-:W-:-:S05]  /*2c30*/  FSEL R23, R27, 1.875, P2 ;  /* 0x3ff000001b177808 */ /* 0x000fca0001000000 */
[----:B------:R4:W-:Y:S01]  /*2c40*/  STG.E.64 desc[UR6][R18.64+0x8], R22 ;  /* 0x0000081612007986 */ /* 0x0009e2000c101b06 */
[----:B--2---:R-:W-:-:S04]  /*2c50*/  @!P1 IMAD.MOV R28, RZ, RZ, -R28 ;  /* 0x000000ffff1c9224 */ /* 0x004fc800078e0a1c */
[----:B------:R4:W2:Y:S01]  /*2c60*/  @!P1 I2F.F64 R14, R28 ;  /* 0x0000001c000e9312 */ /* 0x0008a20000201c00 */
[----:B------:R-:W-:Y:S01]  /*2c70*/  ISETP.LE.AND P1, PT, R7, UR4, PT ;  /* 0x0000000407007c0c */ /* 0x000fe2000bf23270 */
[----:B-----5:R-:W-:-:S06]  /*2c80*/  @!P3 IMAD.MOV R29, RZ, RZ, -R29 ;  /* 0x000000ffff1db224 */ /* 0x020fcc00078e0a1d */
[----:B------:R4:W0:Y:S06]  /*2c90*/  @!P3 I2F.F64 R14, R29 ;  /* 0x0000001d000eb312 */ /* 0x00082c0000201c00 */
[----:B-123--:R-:W-:Y:S05]  /*2ca0*/  @!P1 BRA `(.L_x_104) ;  /* 0xfffffff800d89947 */ /* 0x00efea000383ffff */
.L_x_103:
[----:B------:R-:W-:-:S05]  /*2cb0*/  VIADD R7, R2, -UR4 ;  /* 0x8000000402077c36 */ /* 0x000fca0008000000 */
[----:B------:R-:W-:-:S13]  /*2cc0*/  ISETP.GT.AND P1, PT, R7, 0x2, PT ;  /* 0x000000020700780c */ /* 0x000fda0003f24270 */
[----:B------:R-:W-:Y:S05]  /*2cd0*/  @!P1 BRA `(.L_x_105) ;  /* 0x0000000000a09947 */ /* 0x000fea0003800000 */
[----:B----4-:R-:W1:Y:S01]  /*2ce0*/  LDC.64 R20, c[0x0][0x390] ;  /* 0x0000e400ff147b82 */ /* 0x010e620000000a00 */
[C---:B------:R-:W-:Y:S01]  /*2cf0*/  FSETP.GEU.AND P0, PT, |R13|.reuse, 4.2275390625, PT ;  /* 0x408748000d00780b */ /* 0x040fe20003f0e200 */
[----:B------:R-:W-:Y:S01]  /*2d00*/  UIADD3 UR5, UPT, UPT, UR4, 0x1, URZ ;  /* 0x0000000104057890 */ /* 0x000fe2000fffe0ff */
[----:B------:R-:W-:Y:S02]  /*2d10*/  FSETP.GEU.AND P2, PT, |R13|, 4.1917929649353027344, PT ;  /* 0x4086232b0d00780b */ /* 0x000fe40003f4e200 */
[----:B------:R-:W-:Y:S02]  /*2d20*/  FSEL R19, R5, R9, P0 ;  /* 0x0000000905137208 */ /* 0x000fe40000000000 */
[----:B------:R-:W-:Y:S02]  /*2d30*/  FSEL R7, R4, R8, P0 ;  /* 0x0000000804077208 */ /* 0x000fe40000000000 */
[----:B------:R-:W-:Y:S01]  /*2d40*/  FSEL R28, R6, R19, !P2 ;  /* 0x00000013061c7208 */ /* 0x000fe20005000000 */
[C---:B------:R-:W-:Y:S01]  /*2d50*/  IMAD R19, R3.reuse, R0, UR4 ;  /* 0x0000000403137e24 */ /* 0x040fe2000f8e0200 */
[----:B------:R-:W-:-:S02]  /*2d60*/  ISETP.NE.AND P1, PT, R3, UR4, PT ;  /* 0x0000000403007c0c */ /* 0x000fc4000bf25270 */
[----:B------:R-:W-:Y:S02]  /*2d70*/  FSEL R7, R10, R7, !P2 ;  /* 0x000000070a077208 */ /* 0x000fe40005000000 */
[----:B------:R-:W-:Y:S01]  /*2d80*/  ISETP.NE.AND P0, PT, RZ, UR4, PT ;  /* 0x00000004ff007c0c */ /* 0x000fe2000bf05270 */
[----:B------:R-:W-:Y:S01]  /*2d90*/  UIADD3 UR4, UPT, UPT, UR4, 0x2, URZ ;  /* 0x0000000204047890 */ /* 0x000fe2000fffe0ff */
[----:B------:R-:W-:Y:S02]  /*2da0*/  FSEL R22, R7, RZ, P1 ;  /* 0x000000ff07167208 */ /* 0x000fe40000800000 */
[----:B------:R-:W-:Y:S02]  /*2db0*/  FSEL R23, R28, 1.875, P1 ;  /* 0x3ff000001c177808 */ /* 0x000fe40000800000 */
[----:B------:R-:W-:Y:S01]  /*2dc0*/  ISETP.NE.AND P1, PT, R3, UR5, PT ;  /* 0x0000000503007c0c */ /* 0x000fe2000bf25270 */
[----:B-1----:R-:W-:Y:S01]  /*2dd0*/  IMAD.WIDE R18, R19, 0x8, R20 ;  /* 0x0000000813127825 */ /* 0x002fe200078e0214 */
[----:B------:R-:W-:-:S02]  /*2de0*/  ISETP.NE.AND P2, PT, RZ, UR4, PT ;  /* 0x00000004ff007c0c */ /* 0x000fc4000bf45270 */
[----:B------:R-:W-:Y:S02]  /*2df0*/  FSEL R24, R7, RZ, P1 ;  /* 0x000000ff07187208 */ /* 0x000fe40000800000 */
[----:B------:R1:W-:Y:S01]  /*2e00*/  STG.E.64 desc[UR6][R18.64], R22 ;  /* 0x0000001612007986 */ /* 0x0003e2000c101b06 */
[C---:B------:R-:W-:Y:S02]  /*2e10*/  FSEL R25, R28.reuse, 1.875, P1 ;  /* 0x3ff000001c197808 */ /* 0x040fe40000800000 */
[----:B------:R-:W-:Y:S01]  /*2e20*/  ISETP.NE.AND P1, PT, R3, UR4, PT ;  /* 0x0000000403007c0c */ /* 0x000fe2000bf25270 */
[----:B------:R-:W2:Y:S03]  /*2e30*/  @!P0 LDG.E R29, desc[UR6][R16.64] ;  /* 0x00000006101d8981 */ /* 0x000ea6000c1e1900 */
[----:B------:R-:W-:Y:S01]  /*2e40*/  FSEL R26, R7, RZ, P1 ;  /* 0x000000ff071a7208 */ /* 0x000fe20000800000 */
[----:B------:R3:W-:Y:S01]  /*2e50*/  STG.E.64 desc[UR6][R18.64+0x8], R24 ;  /* 0x0000081812007986 */ /* 0x0007e2000c101b06 */
[----:B------:R-:W-:Y:S01]  /*2e60*/  FSEL R27, R28, 1.875, P1 ;  /* 0x3ff000001c1b7808 */ /* 0x000fe20000800000 */
[----:B-1----:R-:W-:-:S04]  /*2e70*/  IMAD R23, R3, R0, UR4 ;  /* 0x0000000403177e24 */ /* 0x002fc8000f8e0200 */
[----:B------:R-:W-:-:S05]  /*2e80*/  IMAD.WIDE R20, R23, 0x8, R20 ;  /* 0x0000000817147825 */ /* 0x000fca00078e0214 */
[----:B------:R1:W-:Y:S04]  /*2e90*/  STG.E.64 desc[UR6][R20.64], R26 ;  /* 0x0000001a14007986 */ /* 0x0003e8000c101b06 */
[----:B------:R-:W4:Y:S01]  /*2ea0*/  @!P2 LDG.E R22, desc[UR6][R16.64] ;  /* 0x000000061016a981 */ /* 0x000f22000c1e1900 */
[----:B------:R-:W-:Y:S02]  /*2eb0*/  UIADD3 UR5, UPT, UPT, UR4, 0x1, URZ ;  /* 0x0000000104057890 */ /* 0x000fe4000fffe0ff */
[----:B------:R-:W-:-:S04]  /*2ec0*/  UIADD3 UR4, UPT, UPT, UR4, 0x2, URZ ;  /* 0x0000000204047890 */ /* 0x000fc8000fffe0ff */
[----:B------:R-:W-:-:S04]  /*2ed0*/  ISETP.NE.AND P1, PT, R3, UR5, PT ;  /* 0x0000000503007c0c */ /* 0x000fc8000bf25270 */
[----:B---3--:R-:W-:Y:S02]  /*2ee0*/  FSEL R18, R7, RZ, P1 ;  /* 0x000000ff07127208 */ /* 0x008fe40000800000 */
[----:B------:R-:W-:-:S05]  /*2ef0*/  FSEL R19, R28, 1.875, P1 ;  /* 0x3ff000001c137808 */ /* 0x000fca0000800000 */
[----:B------:R1:W-:Y:S01]  /*2f00*/  STG.E.64 desc[UR6][R20.64+0x8], R18 ;  /* 0x0000081214007986 */ /* 0x0003e2000c101b06 */
[----:B--2---:R-:W-:-:S04]  /*2f10*/  @!P0 IMAD.MOV R29, RZ, RZ, -R29 ;  /* 0x000000ffff1d8224 */ /* 0x004fc800078e0a1d */
[----:B0-----:R1:W2:Y:S01]  /*2f20*/  @!P0 I2F.F64 R14, R29 ;  /* 0x0000001d000e8312 */ /* 0x0012a20000201c00 */
[----:B------:R-:W-:Y:S01]  /*2f30*/  PLOP3.LUT P0, PT, PT, PT, PT, 0x8, 0x80 ;  /* 0x000000000080781c */ /* 0x000fe20003f0e170 */
[----:B----4-:R-:W-:-:S06]  /*2f40*/  @!P2 IMAD.MOV R22, RZ, RZ, -R22 ;  /* 0x000000ffff16a224 */ /* 0x010fcc00078e0a16 */
[----:B--2---:R1:W3:Y:S06]  /*2f50*/  @!P2 I2F.F64 R14, R22 ;  /* 0x00000016000ea312 */ /* 0x0042ec0000201c00 */
.L_x_105:
[----:B------:R-:W-:-:S13]  /*2f60*/  ISETP.NE.OR P0, PT, R2, UR4, P0 ;  /* 0x0000000402007c0c */ /* 0x000fda0008705670 */
[----:B------:R-:W-:Y:S05]  /*2f70*/  @!P0 BRA `(.L_x_101) ;  /* 0x00000000006c8947 */ /* 0x000fea0003800000 */
.L_x_102:
[----:B-1--4-:R-:W1:Y:S01]  /*2f80*/  LDC.64 R18, c[0x0][0x390] ;  /* 0x0000e400ff127b82 */ /* 0x012e620000000a00 */
[C---:B------:R-:W-:Y:S01]  /*2f90*/  FSETP.GEU.AND P0, PT, |R13|.reuse, 4.2275390625, PT ;  /* 0x408748000d00780b */ /* 0x040fe20003f0e200 */
[----:B------:R-:W2:Y:S01]  /*2fa0*/  LDCU UR8, c[0x0][0x3a8] ;  /* 0x00007500ff0877ac */ /* 0x000ea20008000800 */
[----:B------:R-:W-:Y:S02]  /*2fb0*/  FSETP.GEU.AND P1, PT, |R13|, 4.1917929649353027344, PT ;  /* 0x4086232b0d00780b */ /* 0x000fe40003f2e200 */
[----:B------:R-:W-:Y:S02]  /*2fc0*/  FSEL R7, R4, R8, P0 ;  /* 0x0000000804077208 */ /* 0x000fe40000000000 */
[----:B------:R-:W-:Y:S02]  /*2fd0*/  FSEL R5, R5, R9, P0 ;  /* 0x0000000905057208 */ /* 0x000fe40000000000 */
[----:B------:R-:W-:Y:S02]  /*2fe0*/  FSEL R11, R10, R7, !P1 ;  /* 0x000000070a0b7208 */ /* 0x000fe40004800000 */
[----:B------:R-:W-:-:S07]  /*2ff0*/  FSEL R12, R6, R5, !P1 ;  /* 0x00000005060c7208 */ /* 0x000fce0004800000 */
.L_x_106:
[----:B--2---:R-:W-:Y:S01]  /*3000*/  IMAD.U32 R0, RZ, RZ, UR8 ;  /* 0x00000008ff007e24 */ /* 0x004fe2000f8e00ff */
[----:B------:R-:W-:Y:S02]  /*3010*/  ISETP.NE.AND P1, PT, RZ, UR4, PT ;  /* 0x00000004ff007c0c */ /* 0x000fe4000bf25270 */
[C---:B------:R-:W-:Y:S01]  /*3020*/  ISETP.NE.AND P0, PT, R3.reuse, UR4, PT ;  /* 0x0000000403007c0c */ /* 0x040fe2000bf05270 */
[----:B-1----:R-:W-:-:S03]  /*3030*/  IMAD R9, R3, R0, UR4 ;  /* 0x0000000403097e24 */ /* 0x002fc6000f8e0200 */
[----:B------:R-:W-:Y:S01]  /*3040*/  FSEL R4, R11, RZ, P0 ;  /* 0x000000ff0b047208 */ /* 0x000fe20000000000 */
[----:B-1----:R-:W-:Y:S01]  /*3050*/  IMAD.WIDE R8, R9, 0x8, R18 ;  /* 0x0000000809087825 */ /* 0x002fe200078e0212 */
[----:B------:R-:W-:-:S05]  /*3060*/  FSEL R5, R12, 1.875, P0 ;  /* 0x3ff000000c057808 */ /* 0x000fca0000000000 */
[----:B------:R1:W-:Y:S04]  /*3070*/  STG.E.64 desc[UR6][R8.64], R4 ;  /* 0x0000000408007986 */ /* 0x0003e8000c101b06 */
[----:B------:R-:W2:Y:S01]  /*3080*/  @!P1 LDG.E R10, desc[UR6][R16.64] ;  /* 0x00000006100a9981 */ /* 0x000ea2000c1e1900 */
[----:B------:R-:W-:Y:S02]  /*3090*/  UIADD3 UR5, UPT, UPT, UR4, 0x1, URZ ;  /* 0x0000000104057890 */ /* 0x000fe4000fffe0ff */
[----:B------:R-:W-:-:S04]  /*30a0*/  UIADD3 UR4, UPT, UPT, UR4, 0x2, URZ ;  /* 0x0000000204047890 */ /* 0x000fc8000fffe0ff */
[----:B------:R-:W-:-:S04]  /*30b0*/  ISETP.NE.AND P0, PT, R3, UR5, PT ;  /* 0x0000000503007c0c */ /* 0x000fc8000bf05270 */
[----:B------:R-:W-:Y:S02]  /*30c0*/  FSEL R6, R11, RZ, P0 ;  /* 0x000000ff0b067208 */ /* 0x000fe40000000000 */
[----:B------:R-:W-:Y:S02]  /*30d0*/  FSEL R7, R12, 1.875, P0 ;  /* 0x3ff000000c077808 */ /* 0x000fe40000000000 */
[----:B------:R-:W-:-:S03]  /*30e0*/  ISETP.NE.AND P0, PT, R2, UR4, PT ;  /* 0x0000000402007c0c */ /* 0x000fc6000bf05270 */
[----:B------:R1:W-:Y:S01]  /*30f0*/  STG.E.64 desc[UR6][R8.64+0x8], R6 ;  /* 0x0000080608007986 */ /* 0x0003e2000c101b06 */
[----:B--2---:R-:W-:-:S04]  /*3100*/  @!P1 IMAD.MOV R10, RZ, RZ, -R10 ;  /* 0x000000ffff0a9224 */ /* 0x004fc800078e0a0a */
[----:B0--3--:R1:W0:Y:S05]  /*3110*/  @!P1 I2F.F64 R14, R10 ;  /* 0x0000000a000e9312 */ /* 0x00922a0000201c00 */
[----:B------:R-:W-:Y:S05]  /*3120*/  @P0 BRA `(.L_x_106) ;  /* 0xfffffffc00b40947 */ /* 0x000fea000383ffff */
.L_x_101:
[----:B-1----:R-:W-:-:S04]  /*3130*/  LOP3.LUT R4, R0, 0x1, RZ, 0xc0, !PT ;  /* 0x0000000100047812 */ /* 0x002fc800078ec0ff */
[----:B------:R-:W-:-:S13]  /*3140*/  ISETP.NE.U32.AND P0, PT, R4, 0x1, PT ;  /* 0x000000010400780c */ /* 0x000fda0003f05070 */
[----:B------:R-:W-:Y:S05]  /*3150*/  @P0 BRA `(.L_x_40) ;  /* 0x0000001000240947 */ /* 0x000fea0003800000 */
[----:B------:R-:W-:Y:S01]  /*3160*/  ISETP.NE.AND P0, PT, R2, R3, PT ;  /* 0x000000030200720c */ /* 0x000fe20003f05270 */
[----:B------:R-:W-:Y:S01]  /*3170*/  BSSY.RECONVERGENT B1, `(.L_x_107) ;  /* 0x0000040000017945 */ /* 0x000fe20003800200 */
[----:B------:R-:W-:Y:S02]  /*3180*/  IMAD.MOV.U32 R8, RZ, RZ, 0x0 ;  /* 0x00000000ff087424 */ /* 0x000fe400078e00ff */
[----:B------:R-:W-:-:S09]  /*3190*/  IMAD.MOV.U32 R9, RZ, RZ, 0x3ff00000 ;  /* 0x3ff00000ff097424 */ /* 0x000fd200078e00ff */
[----:B------:R-:W-:Y:S05]  /*31a0*/  @!P0 BRA `(.L_x_108) ;  /* 0x0000000000f08947 */ /* 0x000fea0003800000 */
[----:B------:R-:W1:Y:S01]  /*31b0*/  LDCU.64 UR4, c[0x0][0x3a0] ;  /* 0x00007400ff0477ac */ /* 0x000e620008000a00 */
[----:B------:R-:W-:Y:S02]  /*31c0*/  IMAD.MOV.U32 R6, RZ, RZ, 0x652b82fe ;  /* 0x652b82feff067424 */ /* 0x000fe400078e00ff */
[----:B------:R-:W-:Y:S01]  /*31d0*/  IMAD.MOV.U32 R7, RZ, RZ, 0x3ff71547 ;  /* 0x3ff71547ff077424 */ /* 0x000fe200078e00ff */
[----:B-1----:R-:W-:Y:S01]  /*31e0*/  DMUL R4, RZ, -UR4 ;  /* 0x80000004ff047c28 */ /* 0x002fe20008000000 */
        /* <DEDUP_REMOVED lines=56> */
.L_x_108:
[----:B------:R-:W-:Y:S05]  /*3570*/  BSYNC.RECONVERGENT B1 ;  /* 0x0000000000017941 */ /* 0x000fea0003800200 */
.L_x_107:
[----:B------:R-:W1:Y:S01]  /*3580*/  LDC.64 R4, c[0x0][0x390] ;  /* 0x0000e400ff047b82 */ /* 0x000e620000000a00 */
[----:B------:R-:W-:Y:S01]  /*3590*/  IMAD R7, R3, R0, R2 ;  /* 0x0000000003077224 */ /* 0x000fe200078e0202 */
[----:B------:R-:W-:-:S03]  /*35a0*/  ISETP.NE.AND P0, PT, R2, RZ, PT ;  /* 0x000000ff0200720c */ /* 0x000fc60003f05270 */
[----:B-1----:R-:W-:-:S05]  /*35b0*/  IMAD.WIDE R4, R7, 0x8, R4 ;  /* 0x0000000807047825 */ /* 0x002fca00078e0204 */
[----:B------:R1:W-:Y:S05]  /*35c0*/  STG.E.64 desc[UR6][R4.64], R8 ;  /* 0x0000000804007986 */ /* 0x0003ea000c101b06 */
[----:B------:R-:W-:Y:S05]  /*35d0*/  @P0 BRA `(.L_x_40) ;  /* 0x0000000c00040947 */ /* 0x000fea0003800000 */
[----:B------:R-:W0:Y:S02]  /*35e0*/  LDG.E R16, desc[UR6][R16.64] ;  /* 0x0000000610107981 */ /* 0x000e24000c1e1900 */
[----:B0--3--:R-:W-:-:S06]  /*35f0*/  IMAD.MOV R14, RZ, RZ, -R16 ;  /* 0x000000ffff0e7224 */ /* 0x009fcc00078e0a10 */
[----:B------:R-:W0:Y:S01]  /*3600*/  I2F.F64 R14, R14 ;  /* 0x0000000e000e7312 */ /* 0x000e220000201c00 */
[----:B------:R-:W-:Y:S05]  /*3610*/  BRA `(.L_x_40) ;  /* 0x0000000800f47947 */ /* 0x000fea0003800000 */
.L_x_100:
[----:B------:R-:W-:Y:S01]  /*3620*/  ISETP.NE.AND P0, PT, R0, 0x1, PT ;  /* 0x000000010000780c */ /* 0x000fe20003f05270 */
[----:B------:R-:W-:-:S12]  /*3630*/  IMAD.MOV.U32 R26, RZ, RZ, RZ ;  /* 0x000000ffff1a7224 */ /* 0x000fd800078e00ff */
[----:B------:R-:W-:Y:S05]  /*3640*/  @!P0 BRA `(.L_x_109) ;  /* 0x0000000400908947 */ /* 0x000fea0003800000 */
[----:B------:R-:W0:Y:S01]  /*3650*/  LDCU.64 UR4, c[0x0][0x3a0] ;  /* 0x00007400ff0477ac */ /* 0x000e220008000a00 */
[----:B------:R-:W-:Y:S01]  /*3660*/  IMAD.MOV.U32 R6, RZ, RZ, 0x652b82fe ;  /* 0x652b82feff067424 */ /* 0x000fe200078e00ff */
[----:B------:R-:W-:Y:S01]  /*3670*/  LOP3.LUT R26, R0, 0x7ffffffe, RZ, 0xc0, !PT ;  /* 0x7ffffffe001a7812 */ /* 0x000fe200078ec0ff */
[----:B------:R-:W-:Y:S02]  /*3680*/  IMAD.MOV.U32 R7, RZ, RZ, 0x3ff71547 ;  /* 0x3ff71547ff077424 */ /* 0x000fe400078e00ff */
[----:B------:R-:W-:Y:S01]  /*3690*/  IMAD.MOV.U32 R27, RZ, RZ, RZ ;  /* 0x000000ffff1b7224 */ /* 0x000fe200078e00ff */
[----:B0-----:R-:W-:Y:S01]  /*36a0*/  DMUL R4, RZ, -UR4 ;  /* 0x80000004ff047c28 */ /* 0x001fe20008000000 */
[----:B------:R-:W-:Y:S01]  /*36b0*/  UMOV UR4, 0xfefa39ef ;  /* 0xfefa39ef00047882 */ /* 0x000fe20000000000 */
[----:B------:R-:W-:-:S06]  /*36c0*/  UMOV UR5, 0x3fe62e42 ;  /* 0x3fe62e4200057882 */ /* 0x000fcc0000000000 */
[C---:B------:R-:W-:Y:S02]  /*36d0*/  DFMA R6, R4.reuse, R6, 6.75539944105574400000e+15 ;  /* 0x433800000406742b */ /* 0x040fe40000000006 */
[----:B------:R-:W-:Y:S01]  /*36e0*/  DSETP.GEU.AND P0, PT, R4, RZ, PT ;  /* 0x000000ff0400722a */ /* 0x000fe20003f0e000 */
[C---:B------:R-:W-:Y:S02]  /*36f0*/  FSETP.GEU.AND P2, PT, |R5|.reuse, 4.1917929649353027344, PT ;  /* 0x4086232b0500780b */ /* 0x040fe40003f4e200 */
[----:B------:R-:W-:-:S03]  /*3700*/  FSETP.GEU.AND P1, PT, |R5|, 4.2275390625, PT ;  /* 0x408748000500780b */ /* 0x000fc60003f2e200 */
        /* <DEDUP_REMOVED lines=38> */
[C---:B------:R-:W-:Y:S01]  /*3970*/  DFMA R10, R8.reuse, R10, UR4 ;  /* 0x00000004080a7e2b */ /* 0x040fe2000800000a */
[----:B------:R-:W0:Y:S07]  /*3980*/  LDCU UR4, c[0x0][0x3a8] ;  /* 0x00007500ff0477ac */ /* 0x000e2e0008000800 */
        /* <DEDUP_REMOVED lines=8> */
[----:B------:R-:W-:-:S10]  /*3a10*/  DMUL R12, R12, R14 ;  /* 0x0000000e0c0c7228 */ /* 0x000fd40000000000 */
[----:B------:R-:W-:Y:S02]  /*3a20*/  FSEL R5, R5, R12, P1 ;  /* 0x0000000c05057208 */ /* 0x000fe40000800000 */
[----:B------:R-:W-:Y:S02]  /*3a30*/  @P2 FSEL R4, R11, R13, P1 ;  /* 0x0000000d0b042208 */ /* 0x000fe40000800000 */
[----:B0-----:R-:W-:-:S07]  /*3a40*/  FSEL R5, R8, R5, !P2 ;  /* 0x0000000508057208 */ /* 0x001fce0005000000 */
.L_x_110:
[----:B------:R-:W0:Y:S01]  /*3a50*/  LDC.64 R10, c[0x0][0x390] ;  /* 0x0000e400ff0a7b82 */ /* 0x000e220000000a00 */
[----:B------:R-:W-:Y:S01]  /*3a60*/  IMAD.U32 R0, RZ, RZ, UR4 ;  /* 0x00000004ff007e24 */ /* 0x000fe2000f8e00ff */
[----:B------:R-:W-:Y:S01]  /*3a70*/  ISETP.NE.AND P0, PT, R27, R3, PT ;  /* 0x000000031b00720c */ /* 0x000fe20003f05270 */
[----:B------:R-:W-:Y:S02]  /*3a80*/  IMAD R23, R2, R27, RZ ;  /* 0x0000001b02177224 */ /* 0x000fe400078e02ff */
[----:B------:R-:W-:Y:S01]  /*3a90*/  IMAD R9, R3, R0, R27 ;  /* 0x0000000003097224 */ /* 0x000fe200078e021b */
[----:B------:R-:W-:Y:S02]  /*3aa0*/  FSEL R12, R5, RZ, P0 ;  /* 0x000000ff050c7208 */ /* 0x000fe40000000000 */
[----:B------:R-:W1:Y:S01]  /*3ab0*/  LDC.64 R6, c[0x0][0x388] ;  /* 0x0000e200ff067b82 */ /* 0x000e620000000a00 */
[----:B------:R-:W-:-:S07]  /*3ac0*/  FSEL R13, R4, 1.875, P0 ;  /* 0x3ff00000040d7808 */ /* 0x000fce0000000000 */
[----:B------:R-:W2:Y:S01]  /*3ad0*/  LDC.64 R20, c[0x0][0x380] ;  /* 0x0000e000ff147b82 */ /* 0x000ea20000000a00 */
[----:B0-----:R-:W-:-:S05]  /*3ae0*/  IMAD.WIDE R10, R9, 0x8, R10 ;  /* 0x00000008090a7825 */ /* 0x001fca00078e020a */
[----:B------:R0:W-:Y:S01]  /*3af0*/  STG.E.64 desc[UR6][R10.64], R12 ;  /* 0x0000000c0a007986 */ /* 0x0001e2000c101b06 */
[----:B-1----:R-:W-:-:S05]  /*3b00*/  IMAD.WIDE R22, R23, 0x4, R6 ;  /* 0x0000000417167825 */ /* 0x002fca00078e0206 */
[----:B------:R-:W3:Y:S01]  /*3b10*/  LDG.E R28, desc[UR6][R22.64] ;  /* 0x00000006161c7981 */ /* 0x000ee2000c1e1900 */
[----:B--2---:R-:W-:-:S05]  /*3b20*/  IMAD.WIDE.U32 R20, R27, 0x8, R20 ;  /* 0x000000081b147825 */ /* 0x004fca00078e0014 */
[----:B------:R-:W2:Y:S01]  /*3b30*/  LDG.E.64 R8, desc[UR6][R20.64] ;  /* 0x0000000614087981 */ /* 0x000ea2000c1e1b00 */
[C---:B------:R-:W-:Y:S01]  /*3b40*/  ISETP.NE.AND P0, PT, R27.reuse, RZ, PT ;  /* 0x000000ff1b00720c */ /* 0x040fe20003f05270 */
[----:B------:R-:W-:-:S05]  /*3b50*/  VIADD R24, R27, 0x1 ;  /* 0x000000011b187836 */ /* 0x000fca0000000000 */
[----:B------:R-:W-:Y:S01]  /*3b60*/  ISETP.NE.AND P1, PT, R24, R3, PT ;  /* 0x000000031800720c */ /* 0x000fe20003f25270 */
[----:B------:R-:W-:-:S06]  /*3b70*/  IMAD.WIDE R24, R2, 0x4, R22 ;  /* 0x0000000402187825 */ /* 0x000fcc00078e0216 */
[----:B------:R-:W4:Y:S01]  /*3b80*/  @!P0 LDG.E R22, desc[UR6][R16.64] ;  /* 0x0000000610168981 */ /* 0x000f22000c1e1900 */
[----:B---3--:R-:W2:Y:S02]  /*3b90*/  I2F.F64 R18, R28 ;  /* 0x0000001c00127312 */ /* 0x008ea40000201c00 */
[----:B--2---:R-:W-:Y:S01]  /*3ba0*/  DMUL R18, R8, R18 ;  /* 0x0000001208127228 */ /* 0x004fe20000000000 */
[----:B------:R-:W-:Y:S02]  /*3bb0*/  FSEL R8, R5, RZ, P1 ;  /* 0x000000ff05087208 */ /* 0x000fe40000800000 */
[----:B------:R-:W-:-:S05]  /*3bc0*/  FSEL R9, R4, 1.875, P1 ;  /* 0x3ff0000004097808 */ /* 0x000fca0000800000 */
[----:B------:R0:W-:Y:S04]  /*3bd0*/  STG.E.64 desc[UR6][R10.64+0x8], R8 ;  /* 0x000008080a007986 */ /* 0x0001e8000c101b06 */
[----:B------:R-:W2:Y:S04]  /*3be0*/  LDG.E R24, desc[UR6][R24.64] ;  /* 0x0000000618187981 */ /* 0x000ea8000c1e1900 */
[----:B------:R-:W3:Y:S01]  /*3bf0*/  LDG.E.64 R20, desc[UR6][R20.64+0x8] ;  /* 0x0000080614147981 */ /* 0x000ee2000c1e1b00 */
[----:B----4-:R-:W-:-:S04]  /*3c00*/  @!P0 IMAD.MOV R28, RZ, RZ, -R22 ;  /* 0x000000ffff1c8224 */ /* 0x010fc800078e0a16 */
[----:B------:R-:W1:Y:S01]  /*3c10*/  @!P0 I2F.F64 R14, R28 ;  /* 0x0000001c000e8312 */ /* 0x000e620000201c00 */
[----:B------:R-:W-:-:S05]  /*3c20*/  VIADD R27, R27, 0x2 ;  /* 0x000000021b1b7836 */ /* 0x000fca0000000000 */
[----:B------:R-:W-:Y:S01]  /*3c30*/  ISETP.NE.AND P0, PT, R27, R26, PT ;  /* 0x0000001a1b00720c */ /* 0x000fe20003f05270 */
[----:B-1----:R-:W-:Y:S01]  /*3c40*/  DFMA R14, R12, R18, R14 ;  /* 0x000000120c0e722b */ /* 0x002fe2000000000e */
[----:B--2---:R-:W3:Y:S02]  /*3c50*/  I2F.F64 R22, R24 ;  /* 0x0000001800167312 */ /* 0x004ee40000201c00 */
[----:B---3--:R-:W-:-:S08]  /*3c60*/  DMUL R22, R20, R22 ;  /* 0x0000001614167228 */ /* 0x008fd00000000000 */
[----:B------:R-:W-:Y:S01]  /*3c70*/  DFMA R14, R8, R22, R14 ;  /* 0x00000016080e722b */ /* 0x000fe2000000000e */
[----:B0-----:R-:W-:Y:S10]  /*3c80*/  @P0 BRA `(.L_x_110) ;  /* 0xfffffffc00700947 */ /* 0x001ff4000383ffff */
.L_x_109:
[----:B------:R-:W-:-:S04]  /*3c90*/  LOP3.LUT R4, R0, 0x1, RZ, 0xc0, !PT ;  /* 0x0000000100047812 */ /* 0x000fc800078ec0ff */
[----:B------:R-:W-:-:S13]  /*3ca0*/  ISETP.NE.U32.AND P0, PT, R4, 0x1, PT ;  /* 0x000000010400780c */ /* 0x000fda0003f05070 */
[----:B------:R-:W-:Y:S05]  /*3cb0*/  @P0 BRA `(.L_x_40) ;  /* 0x00000004004c0947 */ /* 0x000fea0003800000 */
[----:B------:R-:W-:Y:S01]  /*3cc0*/  ISETP.NE.AND P0, PT, R26, R3, PT ;  /* 0x000000031a00720c */ /* 0x000fe20003f05270 */
[----:B------:R-:W-:Y:S01]  /*3cd0*/  BSSY.RECONVERGENT B1, `(.L_x_111) ;  /* 0x0000040000017945 */ /* 0x000fe20003800200 */
[----:B------:R-:W-:Y:S02]  /*3ce0*/  IMAD.MOV.U32 R4, RZ, RZ, 0x0 ;  /* 0x00000000ff047424 */ /* 0x000fe400078e00ff */
[----:B------:R-:W-:-:S09]  /*3cf0*/  IMAD.MOV.U32 R5, RZ, RZ, 0x3ff00000 ;  /* 0x3ff00000ff057424 */ /* 0x000fd200078e00ff */
[----:B------:R-:W-:Y:S05]  /*3d00*/  @!P0 BRA `(.L_x_112) ;  /* 0x0000000000f08947 */ /* 0x000fea0003800000 */
[----:B------:R-:W0:Y:S01]  /*3d10*/  LDCU.64 UR4, c[0x0][0x3a0] ;  /* 0x00007400ff0477ac */ /* 0x000e220008000a00 */
[----:B------:R-:W-:Y:S02]  /*3d20*/  IMAD.MOV.U32 R10, RZ, RZ, 0x652b82fe ;  /* 0x652b82feff0a7424 */ /* 0x000fe400078e00ff */
[----:B------:R-:W-:Y:S01]  /*3d30*/  IMAD.MOV.U32 R11, RZ, RZ, 0x3ff71547 ;  /* 0x3ff71547ff0b7424 */ /* 0x000fe200078e00ff */
[----:B0-----:R-:W-:Y:S01]  /*3d40*/  DMUL R8, RZ, -UR4 ;  /* 0x80000004ff087c28 */ /* 0x001fe20008000000 */
        /* <DEDUP_REMOVED lines=49> */
[----:B------:R-:W-:-:S04]  /*4060*/  LEA.HI R4, R10, R10, RZ, 0x1 ;  /* 0x0000000a0a047211 */ /* 0x000fc800078f08ff */
[----:B------:R-:W-:-:S05]  /*4070*/  SHF.R.S32.HI R5, RZ, 0x1, R4 ;  /* 0x00000001ff057819 */ /* 0x000fca0000011404 */
[----:B------:R-:W-:Y:S02]  /*4080*/  IMAD.IADD R4, R10, 0x1, -R5 ;  /* 0x000000010a047824 */ /* 0x000fe400078e0a05 */
[----:B------:R-:W-:-:S03]  /*4090*/  IMAD R13, R5, 0x100000, R13 ;  /* 0x00100000050d7824 */ /* 0x000fc600078e020d */
[----:B------:R-:W-:Y:S01]  /*40a0*/  LEA R5, R4, 0x3ff00000, 0x14 ;  /* 0x3ff0000004057811 */ /* 0x000fe200078ea0ff */
[----:B------:R-:W-:-:S06]  /*40b0*/  IMAD.MOV.U32 R4, RZ, RZ, RZ ;  /* 0x000000ffff047224 */ /* 0x000fcc00078e00ff */
[----:B------:R-:W-:-:S11]  /*40c0*/  DMUL R4, R12, R4 ;  /* 0x000000040c047228 */ /* 0x000fd60000000000 */
.L_x_112:
[----:B------:R-:W-:Y:S05]  /*40d0*/  BSYNC.RECONVERGENT B1 ;  /* 0x0000000000017941 */ /* 0x000fea0003800200 */
.L_x_111:
[----:B------:R-:W0:Y:S01]  /*40e0*/  LDC.64 R10, c[0x0][0x390] ;  /* 0x0000e400ff0a7b82 */ /* 0x000e220000000a00 */
[----:B------:R-:W-:Y:S01]  /*40f0*/  IMAD R13, R3, R0, R26 ;  /* 0x00000000030d7224 */ /* 0x000fe200078e021a */
[----:B------:R-:W-:Y:S01]  /*4100*/  ISETP.NE.AND P0, PT, R26, RZ, PT ;  /* 0x000000ff1a00720c */ /* 0x000fe20003f05270 */
[----:B------:R-:W-:-:S04]  /*4110*/  IMAD R19, R2, R26, RZ ;  /* 0x0000001a02137224 */ /* 0x000fc800078e02ff */
[----:B------:R-:W-:Y:S01]  /*4120*/  IMAD.WIDE R6, R19, 0x4, R6 ;  /* 0x0000000413067825 */ /* 0x000fe200078e0206 */
[----:B------:R-:W1:Y:S03]  /*4130*/  LDC.64 R8, c[0x0][0x380] ;  /* 0x0000e000ff087b82 */ /* 0x000e660000000a00 */
[----:B0-----:R-:W-:-:S05]  /*4140*/  IMAD.WIDE R10, R13, 0x8, R10 ;  /* 0x000000080d0a7825 */ /* 0x001fca00078e020a */
[----:B------:R3:W-:Y:S04]  /*4150*/  STG.E.64 desc[UR6][R10.64], R4 ;  /* 0x000000040a007986 */ /* 0x0007e8000c101b06 */
[----:B------:R-:W2:Y:S04]  /*4160*/  LDG.E R6, desc[UR6][R6.64] ;  /* 0x0000000606067981 */ /* 0x000ea8000c1e1900 */
[----:B------:R-:W4:Y:S01]  /*4170*/  @!P0 LDG.E R16, desc[UR6][R16.64] ;  /* 0x0000000610108981 */ /* 0x000f22000c1e1900 */
[----:B-1----:R-:W-:-:S06]  /*4180*/  IMAD.WIDE.U32 R8, R26, 0x8, R8 ;  /* 0x000000081a087825 */ /* 0x002fcc00078e0008 */
[----:B------:R-:W5:Y:S01]  /*4190*/  LDG.E.64 R8, desc[UR6][R8.64] ;  /* 0x0000000608087981 */ /* 0x000f62000c1e1b00 */
[----:B--2---:R-:W5:Y:S01]  /*41a0*/  I2F.F64 R12, R6 ;  /* 0x00000006000c7312 */ /* 0x004f620000201c00 */
[----:B----4-:R-:W-:-:S07]  /*41b0*/  @!P0 IMAD.MOV R0, RZ, RZ, -R16 ;  /* 0x000000ffff008224 */ /* 0x010fce00078e0a10 */
[----:B------:R-:W0:Y:S01]  /*41c0*/  @!P0 I2F.F64 R14, R0 ;  /* 0x00000000000e8312 */ /* 0x000e220000201c00 */
[----:B-----5:R-:W-:-:S08]  /*41d0*/  DMUL R12, R8, R12 ;  /* 0x0000000c080c7228 */ /* 0x020fd00000000000 */
[----:B0--3--:R-:W-:-:S11]  /*41e0*/  DFMA R14, R12, R4, R14 ;  /* 0x000000040c0e722b */ /* 0x009fd6000000000e */
.L_x_40:
[----:B------:R-:W-:Y:S05]  /*41f0*/  BSYNC.RECONVERGENT B0 ;  /* 0x0000000000007941 */ /* 0x000fea0003800200 */
.L_x_39:
[----:B01----:R-:W0:Y:S02]  /*4200*/  LDC.64 R4, c[0x0][0x398] ;  /* 0x0000e600ff047b82 */ /* 0x003e240000000a00 */
[----:B0-----:R-:W-:-:S05]  /*4210*/  IMAD.WIDE R2, R3, 0x8, R4 ;  /* 0x0000000803027825 */ /* 0x001fca00078e0204 */
[----:B--23--:R-:W-:Y:S01]  /*4220*/  STG.E.64 desc[UR6][R2.64], R14 ;  /* 0x0000000e02007986 */ /* 0x00cfe2000c101b06 */
[----:B------:R-:W-:Y:S05]  /*4230*/  EXIT ;  /* 0x000000000000794d */ /* 0x000fea0003800000 */
.L_x_113:
        /* <DEDUP_REMOVED lines=12> */
.L_x_116:


//--------------------- .nv.shared.reserved.0     --------------------------
	.section	.nv.shared.reserved.0,"aw",@nobits
	.weak		__nv_reservedSMEM_offset_0_alias
	.size		__nv_reservedSMEM_offset_0_alias, 0, 64
	.other		__nv_reservedSMEM_offset_0_alias,@"STO_CUDA_RESERVED_SHARED STV_DEFAULT"
__nv_reservedSMEM_offset_0_alias:
	.zero		0
	.zero		64


//--------------------- .nv.constant0._Z13cuda_svm_testdiPdPiS0_iS0_id --------------------------
	.section	.nv.constant0._Z13cuda_svm_testdiPdPiS0_iS0_id,"a",@progbits
	.sectionflags	@""
	.align	4
.nv.constant0._Z13cuda_svm_testdiPdPiS0_iS0_id:
	.zero		968


//--------------------- .nv.constant0._Z12opt_cond_itriPdddiiddiiS_ --------------------------
	.section	.nv.constant0._Z12opt_cond_itriPdddiiddiiS_,"a",@progbits
	.sectionflags	@""
	.align	4
.nv.constant0._Z12opt_cond_itriPdddiiddiiS_:
	.zero		968


//--------------------- .nv.constant0._Z19cuda_svm_level_initPdPiS_S_diii --------------------------
	.section	.nv.constant0._Z19cuda_svm_level_initPdPiS_S_diii,"a",@progbits
	.sectionflags	@""
	.align	4
.nv.constant0._Z19cuda_svm_level_initPdPiS_S_diii:
	.zero		948


//--------------------- SYMBOLS --------------------------

	.type		.nv.reservedSmem.offset0,@object
	.size		.nv.reservedSmem.offset0,0x4
